//
// Generated by NVIDIA NVVM Compiler
//
// Compiler Build ID: CL-36424714
// Cuda compilation tools, release 13.0, V13.0.88
// Based on NVVM 20.0.0
//

.version 9.0
.target sm_100
.address_size 64

	// .globl	_Z9CalculatePP2obP4goodPiS4_S4_i
.global .align 4 .b8 precalc_xorwow_matrix[102400];
.global .align 4 .b8 precalc_xorwow_offset_matrix[102400];
.global .align 4 .b8 mrg32k3aM1[2304];
.global .align 4 .b8 mrg32k3aM2[2304];
.global .align 4 .b8 mrg32k3aM1SubSeq[2016];
.global .align 4 .b8 mrg32k3aM2SubSeq[2016];
.global .align 4 .b8 mrg32k3aM1Seq[2304];
.global .align 4 .b8 mrg32k3aM2Seq[2304];
.const .align 8 .b8 __cr_lgamma_table[72];

.visible .entry _Z9CalculatePP2obP4goodPiS4_S4_i(
	.param .u64 .ptr .align 1 _Z9CalculatePP2obP4goodPiS4_S4_i_param_0,
	.param .u64 .ptr .align 1 _Z9CalculatePP2obP4goodPiS4_S4_i_param_1,
	.param .u64 .ptr .align 1 _Z9CalculatePP2obP4goodPiS4_S4_i_param_2,
	.param .u64 .ptr .align 1 _Z9CalculatePP2obP4goodPiS4_S4_i_param_3,
	.param .u64 .ptr .align 1 _Z9CalculatePP2obP4goodPiS4_S4_i_param_4,
	.param .u32 _Z9CalculatePP2obP4goodPiS4_S4_i_param_5
)
{
	.local .align 4 .b8 	__local_depot0[8144];
	.reg .b64 	%SP;
	.reg .b64 	%SPL;
	.reg .pred 	%p<37>;
	.reg .b32 	%r<259>;
	.reg .b64 	%rd<212>;

	mov.u64 	%SPL, __local_depot0;
	ld.param.u64 	%rd49, [_Z9CalculatePP2obP4goodPiS4_S4_i_param_2];
	ld.param.u64 	%rd50, [_Z9CalculatePP2obP4goodPiS4_S4_i_param_3];
	ld.param.u64 	%rd48, [_Z9CalculatePP2obP4goodPiS4_S4_i_param_4];
	ld.param.u32 	%r108, [_Z9CalculatePP2obP4goodPiS4_S4_i_param_5];
	cvta.to.global.u64 	%rd1, %rd50;
	cvta.to.global.u64 	%rd2, %rd49;
	add.u64 	%rd3, %SPL, 0;
	add.u64 	%rd4, %SPL, 2036;
	add.u64 	%rd5, %SPL, 4072;
	add.u64 	%rd6, %SPL, 6108;
	setp.ne.s32 	%p1, %r108, 101;
	@%p1 bra 	$L__BB0_2;
	mov.u32 	%r114, %ntid.x;
	mov.u32 	%r115, %ctaid.x;
	mov.u32 	%r116, %tid.x;
	mad.lo.s32 	%r117, %r114, %r115, %r116;
	add.s32 	%r203, %r117, 1;
	mov.b32 	%r204, 101;
	bra.uni 	$L__BB0_3;
$L__BB0_2:
	mov.u32 	%r109, %ntid.x;
	mov.u32 	%r110, %ctaid.x;
	mov.u32 	%r111, %tid.x;
	mad.lo.s32 	%r112, %r109, %r110, %r111;
	add.s32 	%r203, %r112, 101;
	add.s32 	%r204, %r108, 100;
$L__BB0_3:
	setp.ge.s32 	%p2, %r203, %r204;
	@%p2 bra 	$L__BB0_48;
	mov.b64 	%rd208, 0;
$L__BB0_5:
	shl.b64 	%rd56, %rd208, 2;
	add.s64 	%rd57, %rd3, %rd56;
	mov.b32 	%r118, 0;
	st.local.u32 	[%rd57], %r118;
	add.s64 	%rd8, %rd208, 1;
	setp.lt.u64 	%p3, %rd208, 508;
	mov.u64 	%rd208, %rd8;
	@%p3 bra 	$L__BB0_5;
	mov.b64 	%rd209, 0;
$L__BB0_7:
	shl.b64 	%rd59, %rd209, 2;
	add.s64 	%rd60, %rd4, %rd59;
	mov.b32 	%r119, 0;
	st.local.u32 	[%rd60], %r119;
	add.s64 	%rd10, %rd209, 1;
	setp.lt.u64 	%p4, %rd209, 508;
	mov.u64 	%rd209, %rd10;
	@%p4 bra 	$L__BB0_7;
	mov.b64 	%rd210, 0;
$L__BB0_9:
	shl.b64 	%rd62, %rd210, 2;
	add.s64 	%rd63, %rd5, %rd62;
	mov.b32 	%r120, 0;
	st.local.u32 	[%rd63], %r120;
	add.s64 	%rd12, %rd210, 1;
	setp.lt.u64 	%p5, %rd210, 508;
	mov.u64 	%rd210, %rd12;
	@%p5 bra 	$L__BB0_9;
	mov.b64 	%rd211, 0;
$L__BB0_11:
	shl.b64 	%rd65, %rd211, 2;
	add.s64 	%rd66, %rd6, %rd65;
	mov.b32 	%r121, 0;
	st.local.u32 	[%rd66], %r121;
	add.s64 	%rd14, %rd211, 1;
	setp.lt.u64 	%p6, %rd211, 508;
	mov.u64 	%rd211, %rd14;
	@%p6 bra 	$L__BB0_11;
	ld.param.u64 	%rd206, [_Z9CalculatePP2obP4goodPiS4_S4_i_param_1];
	cvta.to.global.u64 	%rd67, %rd48;
	ld.global.u32 	%r6, [%rd67];
	setp.lt.s32 	%p7, %r6, 1;
	cvta.to.global.u64 	%rd68, %rd206;
	mul.wide.s32 	%rd69, %r203, 6120;
	add.s64 	%rd70, %rd68, %rd69;
	add.s64 	%rd15, %rd70, 4080;
	mov.b32 	%r258, 0;
	@%p7 bra 	$L__BB0_47;
	and.b32  	%r7, %r6, 3;
	setp.lt.u32 	%p8, %r6, 4;
	mov.b32 	%r206, 1;
	@%p8 bra 	$L__BB0_16;
	and.b32  	%r8, %r6, 2147483644;
	mov.b32 	%r208, 1;
$L__BB0_15:
	mul.wide.u32 	%rd71, %r208, 4;
	add.s64 	%rd72, %rd2, %rd71;
	ld.global.u32 	%r125, [%rd72];
	add.s64 	%rd73, %rd15, %rd71;
	ld.global.u32 	%r126, [%rd73];
	mul.wide.s32 	%rd74, %r126, 4;
	add.s64 	%rd75, %rd3, %rd74;
	st.local.u32 	[%rd75], %r125;
	add.s64 	%rd76, %rd1, %rd71;
	ld.global.u32 	%r127, [%rd76];
	add.s64 	%rd77, %rd4, %rd74;
	st.local.u32 	[%rd77], %r127;
	ld.global.u32 	%r128, [%rd72+4];
	ld.global.u32 	%r129, [%rd73+4];
	mul.wide.s32 	%rd78, %r129, 4;
	add.s64 	%rd79, %rd3, %rd78;
	st.local.u32 	[%rd79], %r128;
	ld.global.u32 	%r130, [%rd76+4];
	add.s64 	%rd80, %rd4, %rd78;
	st.local.u32 	[%rd80], %r130;
	ld.global.u32 	%r131, [%rd72+8];
	ld.global.u32 	%r132, [%rd73+8];
	mul.wide.s32 	%rd81, %r132, 4;
	add.s64 	%rd82, %rd3, %rd81;
	st.local.u32 	[%rd82], %r131;
	ld.global.u32 	%r133, [%rd76+8];
	add.s64 	%rd83, %rd4, %rd81;
	st.local.u32 	[%rd83], %r133;
	ld.global.u32 	%r134, [%rd72+12];
	ld.global.u32 	%r135, [%rd73+12];
	mul.wide.s32 	%rd84, %r135, 4;
	add.s64 	%rd85, %rd3, %rd84;
	st.local.u32 	[%rd85], %r134;
	ld.global.u32 	%r136, [%rd76+12];
	add.s64 	%rd86, %rd4, %rd84;
	st.local.u32 	[%rd86], %r136;
	add.s32 	%r206, %r208, 4;
	add.s32 	%r137, %r208, 3;
	setp.eq.s32 	%p9, %r137, %r8;
	mov.u32 	%r208, %r206;
	@%p9 bra 	$L__BB0_16;
	bra.uni 	$L__BB0_15;
$L__BB0_16:
	setp.eq.s32 	%p10, %r7, 0;
	@%p10 bra 	$L__BB0_19;
	mov.b32 	%r207, 0;
$L__BB0_18:
	.pragma "nounroll";
	mul.wide.u32 	%rd87, %r206, 4;
	add.s64 	%rd88, %rd2, %rd87;
	ld.global.u32 	%r139, [%rd88];
	add.s64 	%rd89, %rd15, %rd87;
	ld.global.u32 	%r140, [%rd89];
	mul.wide.s32 	%rd90, %r140, 4;
	add.s64 	%rd91, %rd3, %rd90;
	st.local.u32 	[%rd91], %r139;
	add.s64 	%rd92, %rd1, %rd87;
	ld.global.u32 	%r141, [%rd92];
	add.s64 	%rd93, %rd4, %rd90;
	st.local.u32 	[%rd93], %r141;
	add.s32 	%r206, %r206, 1;
	add.s32 	%r207, %r207, 1;
	setp.ne.s32 	%p11, %r207, %r7;
	@%p11 bra 	$L__BB0_18;
$L__BB0_19:
	mov.b32 	%r212, 1;
	mov.b32 	%r258, 0;
$L__BB0_20:
	mov.u32 	%r19, %r212;
	ld.param.u64 	%rd205, [_Z9CalculatePP2obP4goodPiS4_S4_i_param_0];
	mul.wide.u32 	%rd94, %r19, 4;
	add.s64 	%rd95, %rd3, %rd94;
	ld.local.u32 	%r20, [%rd95];
	cvta.to.global.u64 	%rd96, %rd205;
	mul.wide.s32 	%rd97, %r20, 8;
	add.s64 	%rd98, %rd96, %rd97;
	ld.global.u64 	%rd16, [%rd98];
	cvta.to.global.u64 	%rd99, %rd16;
	add.s64 	%rd100, %rd4, %rd94;
	ld.local.u32 	%r21, [%rd100];
	mul.wide.s32 	%rd101, %r21, 84;
	add.s64 	%rd17, %rd99, %rd101;
	ld.global.u32 	%r22, [%rd17];
	setp.lt.s32 	%p12, %r22, 1;
	@%p12 bra 	$L__BB0_46;
	setp.lt.u32 	%p13, %r22, 8;
	mov.b32 	%r218, 100000;
	mov.b32 	%r246, 0;
	@%p13 bra 	$L__BB0_38;
	mov.b32 	%r218, 100000;
	mov.b32 	%r213, 0;
$L__BB0_23:
	.pragma "nounroll";
	mul.wide.u32 	%rd102, %r213, 4;
	add.s64 	%rd103, %rd17, %rd102;
	ld.global.u32 	%r150, [%rd103+44];
	mul.wide.s32 	%rd104, %r150, 4;
	add.s64 	%rd105, %rd5, %rd104;
	ld.local.u32 	%r151, [%rd105];
	setp.ge.s32 	%p14, %r151, %r218;
	@%p14 bra 	$L__BB0_25;
	cvta.to.global.u64 	%rd106, %rd16;
	add.s64 	%rd108, %rd106, %rd101;
	mul.wide.u32 	%rd109, %r213, 4;
	add.s64 	%rd110, %rd108, %rd109;
	ld.global.u32 	%r217, [%rd110+44];
	mul.wide.s32 	%rd111, %r217, 4;
	add.s64 	%rd112, %rd5, %rd111;
	ld.local.u32 	%r218, [%rd112];
	mov.u32 	%r219, %r213;
$L__BB0_25:
	ld.global.u32 	%r152, [%rd103+48];
	mul.wide.s32 	%rd115, %r152, 4;
	add.s64 	%rd116, %rd5, %rd115;
	ld.local.u32 	%r153, [%rd116];
	setp.ge.s32 	%p15, %r153, %r218;
	@%p15 bra 	$L__BB0_27;
	add.s32 	%r219, %r213, 1;
	cvta.to.global.u64 	%rd117, %rd16;
	add.s64 	%rd119, %rd117, %rd101;
	mul.wide.u32 	%rd120, %r213, 4;
	add.s64 	%rd121, %rd119, %rd120;
	ld.global.u32 	%r217, [%rd121+48];
	mul.wide.s32 	%rd122, %r217, 4;
	add.s64 	%rd123, %rd5, %rd122;
	ld.local.u32 	%r218, [%rd123];
$L__BB0_27:
	ld.global.u32 	%r154, [%rd103+52];
	mul.wide.s32 	%rd126, %r154, 4;
	add.s64 	%rd127, %rd5, %rd126;
	ld.local.u32 	%r155, [%rd127];
	setp.ge.s32 	%p16, %r155, %r218;
	@%p16 bra 	$L__BB0_29;
	add.s32 	%r219, %r213, 2;
	cvta.to.global.u64 	%rd128, %rd16;
	add.s64 	%rd130, %rd128, %rd101;
	mul.wide.u32 	%rd131, %r213, 4;
	add.s64 	%rd132, %rd130, %rd131;
	ld.global.u32 	%r217, [%rd132+52];
	mul.wide.s32 	%rd133, %r217, 4;
	add.s64 	%rd134, %rd5, %rd133;
	ld.local.u32 	%r218, [%rd134];
$L__BB0_29:
	ld.global.u32 	%r156, [%rd103+56];
	mul.wide.s32 	%rd137, %r156, 4;
	add.s64 	%rd138, %rd5, %rd137;
	ld.local.u32 	%r157, [%rd138];
	setp.ge.s32 	%p17, %r157, %r218;
	@%p17 bra 	$L__BB0_31;
	add.s32 	%r219, %r213, 3;
	cvta.to.global.u64 	%rd139, %rd16;
	add.s64 	%rd141, %rd139, %rd101;
	mul.wide.u32 	%rd142, %r213, 4;
	add.s64 	%rd143, %rd141, %rd142;
	ld.global.u32 	%r217, [%rd143+56];
	mul.wide.s32 	%rd144, %r217, 4;
	add.s64 	%rd145, %rd5, %rd144;
	ld.local.u32 	%r218, [%rd145];
$L__BB0_31:
	ld.global.u32 	%r158, [%rd103+60];
	mul.wide.s32 	%rd148, %r158, 4;
	add.s64 	%rd149, %rd5, %rd148;
	ld.local.u32 	%r159, [%rd149];
	setp.ge.s32 	%p18, %r159, %r218;
	@%p18 bra 	$L__BB0_33;
	add.s32 	%r219, %r213, 4;
	cvta.to.global.u64 	%rd150, %rd16;
	add.s64 	%rd152, %rd150, %rd101;
	mul.wide.u32 	%rd153, %r213, 4;
	add.s64 	%rd154, %rd152, %rd153;
	ld.global.u32 	%r217, [%rd154+60];
	mul.wide.s32 	%rd155, %r217, 4;
	add.s64 	%rd156, %rd5, %rd155;
	ld.local.u32 	%r218, [%rd156];
$L__BB0_33:
	ld.global.u32 	%r160, [%rd103+64];
	mul.wide.s32 	%rd159, %r160, 4;
	add.s64 	%rd160, %rd5, %rd159;
	ld.local.u32 	%r161, [%rd160];
	setp.ge.s32 	%p19, %r161, %r218;
	@%p19 bra 	$L__BB0_35;
	add.s32 	%r219, %r213, 5;
	cvta.to.global.u64 	%rd161, %rd16;
	add.s64 	%rd163, %rd161, %rd101;
	add.s64 	%rd165, %rd163, %rd102;
	ld.global.u32 	%r217, [%rd165+64];
	mul.wide.s32 	%rd166, %r217, 4;
	add.s64 	%rd167, %rd5, %rd166;
	ld.local.u32 	%r218, [%rd167];
$L__BB0_35:
	ld.global.u32 	%r62, [%rd103+68];
	mul.wide.s32 	%rd170, %r62, 4;
	add.s64 	%rd171, %rd5, %rd170;
	ld.local.u32 	%r63, [%rd171];
	setp.ge.s32 	%p20, %r63, %r218;
	@%p20 bra 	$L__BB0_37;
	add.s32 	%r219, %r213, 6;
	mov.u32 	%r217, %r62;
	mov.u32 	%r218, %r63;
$L__BB0_37:
	add.s32 	%r162, %r213, 7;
	ld.global.u32 	%r163, [%rd103+72];
	mul.wide.s32 	%rd174, %r163, 4;
	add.s64 	%rd175, %rd5, %rd174;
	ld.local.u32 	%r164, [%rd175];
	setp.lt.s32 	%p21, %r164, %r218;
	selp.b32 	%r217, %r163, %r217, %p21;
	min.s32 	%r218, %r164, %r218;
	selp.b32 	%r219, %r162, %r219, %p21;
	add.s32 	%r213, %r213, 8;
	and.b32  	%r246, %r22, 2147483640;
	setp.ne.s32 	%p22, %r213, %r246;
	@%p22 bra 	$L__BB0_23;
$L__BB0_38:
	and.b32  	%r79, %r22, 7;
	setp.eq.s32 	%p23, %r79, 0;
	@%p23 bra 	$L__BB0_46;
	add.s64 	%rd45, %rd17, 44;
	and.b32  	%r80, %r22, 3;
	setp.lt.u32 	%p24, %r79, 4;
	@%p24 bra 	$L__BB0_41;
	mul.wide.u32 	%rd176, %r246, 4;
	add.s64 	%rd177, %rd45, %rd176;
	ld.global.u32 	%r166, [%rd177];
	mul.wide.s32 	%rd178, %r166, 4;
	add.s64 	%rd179, %rd5, %rd178;
	ld.local.u32 	%r167, [%rd179];
	setp.lt.s32 	%p25, %r167, %r218;
	selp.b32 	%r168, %r166, %r217, %p25;
	min.s32 	%r169, %r167, %r218;
	selp.b32 	%r170, %r246, %r219, %p25;
	add.s32 	%r171, %r246, 1;
	ld.global.u32 	%r172, [%rd177+4];
	mul.wide.s32 	%rd180, %r172, 4;
	add.s64 	%rd181, %rd5, %rd180;
	ld.local.u32 	%r173, [%rd181];
	setp.lt.s32 	%p26, %r173, %r169;
	selp.b32 	%r174, %r172, %r168, %p26;
	min.s32 	%r175, %r173, %r169;
	selp.b32 	%r176, %r171, %r170, %p26;
	add.s32 	%r177, %r246, 2;
	ld.global.u32 	%r178, [%rd177+8];
	mul.wide.s32 	%rd182, %r178, 4;
	add.s64 	%rd183, %rd5, %rd182;
	ld.local.u32 	%r179, [%rd183];
	setp.lt.s32 	%p27, %r179, %r175;
	selp.b32 	%r180, %r178, %r174, %p27;
	min.s32 	%r181, %r179, %r175;
	selp.b32 	%r182, %r177, %r176, %p27;
	add.s32 	%r183, %r246, 3;
	ld.global.u32 	%r184, [%rd177+12];
	mul.wide.s32 	%rd184, %r184, 4;
	add.s64 	%rd185, %rd5, %rd184;
	ld.local.u32 	%r185, [%rd185];
	setp.lt.s32 	%p28, %r185, %r181;
	selp.b32 	%r217, %r184, %r180, %p28;
	min.s32 	%r218, %r185, %r181;
	selp.b32 	%r219, %r183, %r182, %p28;
	add.s32 	%r246, %r246, 4;
$L__BB0_41:
	setp.eq.s32 	%p29, %r80, 0;
	@%p29 bra 	$L__BB0_46;
	setp.eq.s32 	%p30, %r80, 1;
	@%p30 bra 	$L__BB0_44;
	mul.wide.u32 	%rd186, %r246, 4;
	add.s64 	%rd187, %rd45, %rd186;
	ld.global.u32 	%r187, [%rd187];
	mul.wide.s32 	%rd188, %r187, 4;
	add.s64 	%rd189, %rd5, %rd188;
	ld.local.u32 	%r188, [%rd189];
	setp.lt.s32 	%p31, %r188, %r218;
	selp.b32 	%r189, %r187, %r217, %p31;
	min.s32 	%r190, %r188, %r218;
	selp.b32 	%r191, %r246, %r219, %p31;
	add.s32 	%r192, %r246, 1;
	ld.global.u32 	%r193, [%rd187+4];
	mul.wide.s32 	%rd190, %r193, 4;
	add.s64 	%rd191, %rd5, %rd190;
	ld.local.u32 	%r194, [%rd191];
	setp.lt.s32 	%p32, %r194, %r190;
	selp.b32 	%r217, %r193, %r189, %p32;
	min.s32 	%r218, %r194, %r190;
	selp.b32 	%r219, %r192, %r191, %p32;
	add.s32 	%r246, %r246, 2;
$L__BB0_44:
	and.b32  	%r195, %r22, 1;
	setp.eq.b32 	%p33, %r195, 1;
	not.pred 	%p34, %p33;
	@%p34 bra 	$L__BB0_46;
	mul.wide.u32 	%rd192, %r246, 4;
	add.s64 	%rd193, %rd45, %rd192;
	ld.global.u32 	%r196, [%rd193];
	mul.wide.s32 	%rd194, %r196, 4;
	add.s64 	%rd195, %rd5, %rd194;
	ld.local.u32 	%r197, [%rd195];
	setp.lt.s32 	%p35, %r197, %r218;
	selp.b32 	%r217, %r196, %r217, %p35;
	selp.b32 	%r219, %r246, %r219, %p35;
$L__BB0_46:
	mul.wide.s32 	%rd196, %r217, 4;
	add.s64 	%rd197, %rd5, %rd196;
	ld.local.u32 	%r198, [%rd197];
	mul.wide.s32 	%rd198, %r20, 4;
	add.s64 	%rd199, %rd6, %rd198;
	ld.local.u32 	%r199, [%rd199];
	max.s32 	%r200, %r198, %r199;
	mul.wide.s32 	%rd200, %r219, 4;
	add.s64 	%rd201, %rd17, %rd200;
	ld.global.u32 	%r201, [%rd201+4];
	add.s32 	%r202, %r201, %r200;
	max.s32 	%r258, %r202, %r258;
	st.local.u32 	[%rd197], %r202;
	st.local.u32 	[%rd199], %r202;
	add.s32 	%r212, %r19, 1;
	setp.ne.s32 	%p36, %r19, %r6;
	@%p36 bra 	$L__BB0_20;
$L__BB0_47:
	ld.param.u64 	%rd207, [_Z9CalculatePP2obP4goodPiS4_S4_i_param_1];
	cvta.to.global.u64 	%rd202, %rd207;
	mul.wide.s32 	%rd203, %r203, 6120;
	add.s64 	%rd204, %rd202, %rd203;
	st.global.u32 	[%rd204], %r258;
$L__BB0_48:
	ret;

}
	// .globl	_Z5crossPjPiS0_P4goodS0_i
.visible .entry _Z5crossPjPiS0_P4goodS0_i(
	.param .u64 .ptr .align 1 _Z5crossPjPiS0_P4goodS0_i_param_0,
	.param .u64 .ptr .align 1 _Z5crossPjPiS0_P4goodS0_i_param_1,
	.param .u64 .ptr .align 1 _Z5crossPjPiS0_P4goodS0_i_param_2,
	.param .u64 .ptr .align 1 _Z5crossPjPiS0_P4goodS0_i_param_3,
	.param .u64 .ptr .align 1 _Z5crossPjPiS0_P4goodS0_i_param_4,
	.param .u32 _Z5crossPjPiS0_P4goodS0_i_param_5
)
{
	.local .align 8 .b8 	__local_depot1[4072];
	.reg .b64 	%SP;
	.reg .b64 	%SPL;
	.reg .pred 	%p<79>;
	.reg .b16 	%rs<33>;
	.reg .b32 	%r<259>;
	.reg .b64 	%rd<136>;
	.reg .b64 	%fd<224>;

	mov.u64 	%SPL, __local_depot1;
	ld.param.u64 	%rd26, [_Z5crossPjPiS0_P4goodS0_i_param_0];
	ld.param.u64 	%rd28, [_Z5crossPjPiS0_P4goodS0_i_param_1];
	ld.param.u64 	%rd27, [_Z5crossPjPiS0_P4goodS0_i_param_2];
	ld.param.u64 	%rd29, [_Z5crossPjPiS0_P4goodS0_i_param_3];
	ld.param.u64 	%rd30, [_Z5crossPjPiS0_P4goodS0_i_param_4];
	ld.param.u32 	%r156, [_Z5crossPjPiS0_P4goodS0_i_param_5];
	cvta.to.global.u64 	%rd1, %rd28;
	cvta.to.global.u64 	%rd2, %rd30;
	cvta.to.global.u64 	%rd3, %rd29;
	add.u64 	%rd4, %SPL, 0;
	mov.u32 	%r157, %ntid.x;
	mov.u32 	%r158, %ctaid.x;
	mov.u32 	%r159, %tid.x;
	mad.lo.s32 	%r1, %r157, %r158, %r159;
	add.s32 	%r2, %r1, 1;
	setp.ge.s32 	%p1, %r2, %r156;
	@%p1 bra 	$L__BB1_123;
	cvta.to.global.u64 	%rd32, %rd26;
	mul.wide.s32 	%rd33, %r1, 4;
	add.s64 	%rd34, %rd32, %rd33;
	ld.global.u32 	%r3, [%rd34+4];
	shl.b32 	%r160, %r2, 1;
	mul.wide.s32 	%rd35, %r160, 4;
	add.s64 	%rd36, %rd32, %rd35;
	ld.global.u32 	%r4, [%rd36];
	add.s32 	%r5, %r1, 101;
	mul.wide.s32 	%rd37, %r1, 6120;
	add.s64 	%rd5, %rd3, %rd37;
	mov.b32 	%r161, 0;
	st.global.u32 	[%rd5+618120], %r161;
	ld.global.u32 	%r201, [%rd2];
	setp.lt.s32 	%p2, %r201, 1;
	@%p2 bra 	$L__BB1_4;
	mul.hi.u32 	%r163, %r4, 1374389535;
	shr.u32 	%r164, %r163, 5;
	mul.lo.s32 	%r165, %r164, 100;
	sub.s32 	%r166, %r4, %r165;
	mul.hi.u32 	%r167, %r3, 1374389535;
	shr.u32 	%r168, %r167, 5;
	mul.lo.s32 	%r169, %r168, 100;
	sub.s32 	%r170, %r3, %r169;
	mul.wide.u32 	%rd38, %r170, 6120;
	add.s64 	%rd39, %rd3, %rd38;
	add.s64 	%rd6, %rd39, 8;
	mul.wide.u32 	%rd40, %r166, 6120;
	add.s64 	%rd41, %rd3, %rd40;
	add.s64 	%rd7, %rd41, 8;
	add.s64 	%rd8, %rd5, 8;
	add.s64 	%rd9, %rd5, 4080;
	mov.b32 	%r200, 1;
$L__BB1_3:
	mul.wide.u32 	%rd42, %r200, 8;
	add.s64 	%rd43, %rd6, %rd42;
	ld.global.f64 	%fd44, [%rd43+6120];
	add.s64 	%rd44, %rd7, %rd42;
	ld.global.f64 	%fd45, [%rd44+6120];
	sub.f64 	%fd46, %fd44, %fd45;
	add.s64 	%rd45, %rd8, %rd42;
	st.global.f64 	[%rd45+618120], %fd46;
	mul.wide.u32 	%rd46, %r200, 4;
	add.s64 	%rd47, %rd9, %rd46;
	st.global.u32 	[%rd47+618120], %r200;
	add.s32 	%r8, %r200, 1;
	ld.global.u32 	%r201, [%rd2];
	setp.lt.s32 	%p3, %r200, %r201;
	mov.u32 	%r200, %r8;
	@%p3 bra 	$L__BB1_3;
$L__BB1_4:
	add.s64 	%rd10, %rd5, 8;
	setp.lt.s32 	%p4, %r201, 1;
	mov.f64 	%fd212, 0d0000000000000000;
	@%p4 bra 	$L__BB1_17;
	and.b32  	%r11, %r201, 15;
	setp.lt.u32 	%p5, %r201, 16;
	mov.f64 	%fd212, 0d0000000000000000;
	mov.b32 	%r204, 1;
	@%p5 bra 	$L__BB1_8;
	and.b32  	%r12, %r201, 2147483632;
	mov.f64 	%fd212, 0d0000000000000000;
	mov.b32 	%r202, 1;
$L__BB1_7:
	.pragma "nounroll";
	mul.wide.u32 	%rd48, %r202, 8;
	add.s64 	%rd49, %rd10, %rd48;
	ld.global.f64 	%fd51, [%rd49+618120];
	fma.rn.f64 	%fd52, %fd51, %fd51, %fd212;
	ld.global.f64 	%fd53, [%rd49+618128];
	fma.rn.f64 	%fd54, %fd53, %fd53, %fd52;
	ld.global.f64 	%fd55, [%rd49+618136];
	fma.rn.f64 	%fd56, %fd55, %fd55, %fd54;
	ld.global.f64 	%fd57, [%rd49+618144];
	fma.rn.f64 	%fd58, %fd57, %fd57, %fd56;
	ld.global.f64 	%fd59, [%rd49+618152];
	fma.rn.f64 	%fd60, %fd59, %fd59, %fd58;
	ld.global.f64 	%fd61, [%rd49+618160];
	fma.rn.f64 	%fd62, %fd61, %fd61, %fd60;
	ld.global.f64 	%fd63, [%rd49+618168];
	fma.rn.f64 	%fd64, %fd63, %fd63, %fd62;
	ld.global.f64 	%fd65, [%rd49+618176];
	fma.rn.f64 	%fd66, %fd65, %fd65, %fd64;
	ld.global.f64 	%fd67, [%rd49+618184];
	fma.rn.f64 	%fd68, %fd67, %fd67, %fd66;
	ld.global.f64 	%fd69, [%rd49+618192];
	fma.rn.f64 	%fd70, %fd69, %fd69, %fd68;
	ld.global.f64 	%fd71, [%rd49+618200];
	fma.rn.f64 	%fd72, %fd71, %fd71, %fd70;
	ld.global.f64 	%fd73, [%rd49+618208];
	fma.rn.f64 	%fd74, %fd73, %fd73, %fd72;
	ld.global.f64 	%fd75, [%rd49+618216];
	fma.rn.f64 	%fd76, %fd75, %fd75, %fd74;
	ld.global.f64 	%fd77, [%rd49+618224];
	fma.rn.f64 	%fd78, %fd77, %fd77, %fd76;
	ld.global.f64 	%fd79, [%rd49+618232];
	fma.rn.f64 	%fd80, %fd79, %fd79, %fd78;
	ld.global.f64 	%fd81, [%rd49+618240];
	fma.rn.f64 	%fd212, %fd81, %fd81, %fd80;
	add.s32 	%r204, %r202, 16;
	add.s32 	%r173, %r202, 15;
	setp.ne.s32 	%p6, %r173, %r12;
	mov.u32 	%r202, %r204;
	@%p6 bra 	$L__BB1_7;
$L__BB1_8:
	setp.eq.s32 	%p7, %r11, 0;
	@%p7 bra 	$L__BB1_17;
	and.b32  	%r16, %r201, 7;
	setp.lt.u32 	%p8, %r11, 8;
	@%p8 bra 	$L__BB1_11;
	mul.wide.u32 	%rd50, %r204, 8;
	add.s64 	%rd51, %rd10, %rd50;
	ld.global.f64 	%fd83, [%rd51+618120];
	fma.rn.f64 	%fd84, %fd83, %fd83, %fd212;
	ld.global.f64 	%fd85, [%rd51+618128];
	fma.rn.f64 	%fd86, %fd85, %fd85, %fd84;
	ld.global.f64 	%fd87, [%rd51+618136];
	fma.rn.f64 	%fd88, %fd87, %fd87, %fd86;
	ld.global.f64 	%fd89, [%rd51+618144];
	fma.rn.f64 	%fd90, %fd89, %fd89, %fd88;
	ld.global.f64 	%fd91, [%rd51+618152];
	fma.rn.f64 	%fd92, %fd91, %fd91, %fd90;
	ld.global.f64 	%fd93, [%rd51+618160];
	fma.rn.f64 	%fd94, %fd93, %fd93, %fd92;
	ld.global.f64 	%fd95, [%rd51+618168];
	fma.rn.f64 	%fd96, %fd95, %fd95, %fd94;
	ld.global.f64 	%fd97, [%rd51+618176];
	fma.rn.f64 	%fd212, %fd97, %fd97, %fd96;
	add.s32 	%r204, %r204, 8;
$L__BB1_11:
	setp.eq.s32 	%p9, %r16, 0;
	@%p9 bra 	$L__BB1_17;
	and.b32  	%r19, %r201, 3;
	setp.lt.u32 	%p10, %r16, 4;
	@%p10 bra 	$L__BB1_14;
	mul.wide.u32 	%rd52, %r204, 8;
	add.s64 	%rd53, %rd10, %rd52;
	ld.global.f64 	%fd99, [%rd53+618120];
	fma.rn.f64 	%fd100, %fd99, %fd99, %fd212;
	ld.global.f64 	%fd101, [%rd53+618128];
	fma.rn.f64 	%fd102, %fd101, %fd101, %fd100;
	ld.global.f64 	%fd103, [%rd53+618136];
	fma.rn.f64 	%fd104, %fd103, %fd103, %fd102;
	ld.global.f64 	%fd105, [%rd53+618144];
	fma.rn.f64 	%fd212, %fd105, %fd105, %fd104;
	add.s32 	%r204, %r204, 4;
$L__BB1_14:
	setp.eq.s32 	%p11, %r19, 0;
	@%p11 bra 	$L__BB1_17;
	mov.b32 	%r207, 0;
$L__BB1_16:
	.pragma "nounroll";
	mul.wide.u32 	%rd54, %r204, 8;
	add.s64 	%rd55, %rd10, %rd54;
	ld.global.f64 	%fd106, [%rd55+618120];
	fma.rn.f64 	%fd212, %fd106, %fd106, %fd212;
	add.s32 	%r204, %r204, 1;
	add.s32 	%r207, %r207, 1;
	setp.ne.s32 	%p12, %r207, %r19;
	@%p12 bra 	$L__BB1_16;
$L__BB1_17:
	setp.lt.s32 	%p13, %r201, 1;
	sqrt.rn.f64 	%fd14, %fd212;
	@%p13 bra 	$L__BB1_30;
	and.b32  	%r26, %r201, 15;
	setp.lt.u32 	%p14, %r201, 16;
	mov.b32 	%r209, 1;
	@%p14 bra 	$L__BB1_21;
	and.b32  	%r27, %r201, 2147483632;
	mov.b32 	%r213, 1;
$L__BB1_20:
	.pragma "nounroll";
	mul.wide.u32 	%rd56, %r213, 8;
	add.s64 	%rd57, %rd10, %rd56;
	ld.global.f64 	%fd107, [%rd57+618120];
	mul.f64 	%fd108, %fd107, 0d4059000000000000;
	div.rn.f64 	%fd109, %fd108, %fd14;
	st.global.f64 	[%rd57+618120], %fd109;
	ld.global.f64 	%fd110, [%rd57+618128];
	mul.f64 	%fd111, %fd110, 0d4059000000000000;
	div.rn.f64 	%fd112, %fd111, %fd14;
	st.global.f64 	[%rd57+618128], %fd112;
	ld.global.f64 	%fd113, [%rd57+618136];
	mul.f64 	%fd114, %fd113, 0d4059000000000000;
	div.rn.f64 	%fd115, %fd114, %fd14;
	st.global.f64 	[%rd57+618136], %fd115;
	ld.global.f64 	%fd116, [%rd57+618144];
	mul.f64 	%fd117, %fd116, 0d4059000000000000;
	div.rn.f64 	%fd118, %fd117, %fd14;
	st.global.f64 	[%rd57+618144], %fd118;
	ld.global.f64 	%fd119, [%rd57+618152];
	mul.f64 	%fd120, %fd119, 0d4059000000000000;
	div.rn.f64 	%fd121, %fd120, %fd14;
	st.global.f64 	[%rd57+618152], %fd121;
	ld.global.f64 	%fd122, [%rd57+618160];
	mul.f64 	%fd123, %fd122, 0d4059000000000000;
	div.rn.f64 	%fd124, %fd123, %fd14;
	st.global.f64 	[%rd57+618160], %fd124;
	ld.global.f64 	%fd125, [%rd57+618168];
	mul.f64 	%fd126, %fd125, 0d4059000000000000;
	div.rn.f64 	%fd127, %fd126, %fd14;
	st.global.f64 	[%rd57+618168], %fd127;
	ld.global.f64 	%fd128, [%rd57+618176];
	mul.f64 	%fd129, %fd128, 0d4059000000000000;
	div.rn.f64 	%fd130, %fd129, %fd14;
	st.global.f64 	[%rd57+618176], %fd130;
	ld.global.f64 	%fd131, [%rd57+618184];
	mul.f64 	%fd132, %fd131, 0d4059000000000000;
	div.rn.f64 	%fd133, %fd132, %fd14;
	st.global.f64 	[%rd57+618184], %fd133;
	ld.global.f64 	%fd134, [%rd57+618192];
	mul.f64 	%fd135, %fd134, 0d4059000000000000;
	div.rn.f64 	%fd136, %fd135, %fd14;
	st.global.f64 	[%rd57+618192], %fd136;
	ld.global.f64 	%fd137, [%rd57+618200];
	mul.f64 	%fd138, %fd137, 0d4059000000000000;
	div.rn.f64 	%fd139, %fd138, %fd14;
	st.global.f64 	[%rd57+618200], %fd139;
	ld.global.f64 	%fd140, [%rd57+618208];
	mul.f64 	%fd141, %fd140, 0d4059000000000000;
	div.rn.f64 	%fd142, %fd141, %fd14;
	st.global.f64 	[%rd57+618208], %fd142;
	ld.global.f64 	%fd143, [%rd57+618216];
	mul.f64 	%fd144, %fd143, 0d4059000000000000;
	div.rn.f64 	%fd145, %fd144, %fd14;
	st.global.f64 	[%rd57+618216], %fd145;
	ld.global.f64 	%fd146, [%rd57+618224];
	mul.f64 	%fd147, %fd146, 0d4059000000000000;
	div.rn.f64 	%fd148, %fd147, %fd14;
	st.global.f64 	[%rd57+618224], %fd148;
	ld.global.f64 	%fd149, [%rd57+618232];
	mul.f64 	%fd150, %fd149, 0d4059000000000000;
	div.rn.f64 	%fd151, %fd150, %fd14;
	st.global.f64 	[%rd57+618232], %fd151;
	ld.global.f64 	%fd152, [%rd57+618240];
	mul.f64 	%fd153, %fd152, 0d4059000000000000;
	div.rn.f64 	%fd154, %fd153, %fd14;
	st.global.f64 	[%rd57+618240], %fd154;
	add.s32 	%r209, %r213, 16;
	add.s32 	%r177, %r213, 15;
	setp.eq.s32 	%p15, %r177, %r27;
	mov.u32 	%r213, %r209;
	@%p15 bra 	$L__BB1_21;
	bra.uni 	$L__BB1_20;
$L__BB1_21:
	setp.eq.s32 	%p16, %r26, 0;
	@%p16 bra 	$L__BB1_30;
	and.b32  	%r29, %r201, 7;
	setp.lt.u32 	%p17, %r26, 8;
	@%p17 bra 	$L__BB1_24;
	mul.wide.u32 	%rd58, %r209, 8;
	add.s64 	%rd59, %rd10, %rd58;
	ld.global.f64 	%fd155, [%rd59+618120];
	mul.f64 	%fd156, %fd155, 0d4059000000000000;
	div.rn.f64 	%fd157, %fd156, %fd14;
	st.global.f64 	[%rd59+618120], %fd157;
	ld.global.f64 	%fd158, [%rd59+618128];
	mul.f64 	%fd159, %fd158, 0d4059000000000000;
	div.rn.f64 	%fd160, %fd159, %fd14;
	st.global.f64 	[%rd59+618128], %fd160;
	ld.global.f64 	%fd161, [%rd59+618136];
	mul.f64 	%fd162, %fd161, 0d4059000000000000;
	div.rn.f64 	%fd163, %fd162, %fd14;
	st.global.f64 	[%rd59+618136], %fd163;
	ld.global.f64 	%fd164, [%rd59+618144];
	mul.f64 	%fd165, %fd164, 0d4059000000000000;
	div.rn.f64 	%fd166, %fd165, %fd14;
	st.global.f64 	[%rd59+618144], %fd166;
	ld.global.f64 	%fd167, [%rd59+618152];
	mul.f64 	%fd168, %fd167, 0d4059000000000000;
	div.rn.f64 	%fd169, %fd168, %fd14;
	st.global.f64 	[%rd59+618152], %fd169;
	ld.global.f64 	%fd170, [%rd59+618160];
	mul.f64 	%fd171, %fd170, 0d4059000000000000;
	div.rn.f64 	%fd172, %fd171, %fd14;
	st.global.f64 	[%rd59+618160], %fd172;
	ld.global.f64 	%fd173, [%rd59+618168];
	mul.f64 	%fd174, %fd173, 0d4059000000000000;
	div.rn.f64 	%fd175, %fd174, %fd14;
	st.global.f64 	[%rd59+618168], %fd175;
	ld.global.f64 	%fd176, [%rd59+618176];
	mul.f64 	%fd177, %fd176, 0d4059000000000000;
	div.rn.f64 	%fd178, %fd177, %fd14;
	st.global.f64 	[%rd59+618176], %fd178;
	add.s32 	%r209, %r209, 8;
$L__BB1_24:
	setp.eq.s32 	%p18, %r29, 0;
	@%p18 bra 	$L__BB1_30;
	and.b32  	%r32, %r201, 3;
	setp.lt.u32 	%p19, %r29, 4;
	@%p19 bra 	$L__BB1_27;
	mul.wide.u32 	%rd60, %r209, 8;
	add.s64 	%rd61, %rd10, %rd60;
	ld.global.f64 	%fd179, [%rd61+618120];
	mul.f64 	%fd180, %fd179, 0d4059000000000000;
	div.rn.f64 	%fd181, %fd180, %fd14;
	st.global.f64 	[%rd61+618120], %fd181;
	ld.global.f64 	%fd182, [%rd61+618128];
	mul.f64 	%fd183, %fd182, 0d4059000000000000;
	div.rn.f64 	%fd184, %fd183, %fd14;
	st.global.f64 	[%rd61+618128], %fd184;
	ld.global.f64 	%fd185, [%rd61+618136];
	mul.f64 	%fd186, %fd185, 0d4059000000000000;
	div.rn.f64 	%fd187, %fd186, %fd14;
	st.global.f64 	[%rd61+618136], %fd187;
	ld.global.f64 	%fd188, [%rd61+618144];
	mul.f64 	%fd189, %fd188, 0d4059000000000000;
	div.rn.f64 	%fd190, %fd189, %fd14;
	st.global.f64 	[%rd61+618144], %fd190;
	add.s32 	%r209, %r209, 4;
$L__BB1_27:
	setp.eq.s32 	%p20, %r32, 0;
	@%p20 bra 	$L__BB1_30;
	mov.b32 	%r212, 0;
$L__BB1_29:
	.pragma "nounroll";
	mul.wide.u32 	%rd62, %r209, 8;
	add.s64 	%rd63, %rd10, %rd62;
	ld.global.f64 	%fd191, [%rd63+618120];
	mul.f64 	%fd192, %fd191, 0d4059000000000000;
	div.rn.f64 	%fd193, %fd192, %fd14;
	st.global.f64 	[%rd63+618120], %fd193;
	add.s32 	%r209, %r209, 1;
	add.s32 	%r212, %r212, 1;
	setp.ne.s32 	%p21, %r212, %r32;
	@%p21 bra 	$L__BB1_29;
$L__BB1_30:
	ld.global.u32 	%r39, [%rd2];
	setp.lt.s32 	%p22, %r39, 2;
	@%p22 bra 	$L__BB1_37;
	add.s32 	%r40, %r39, -1;
	and.b32  	%r41, %r40, 3;
	setp.lt.u32 	%p23, %r39, 5;
	mov.b32 	%r216, 1;
	@%p23 bra 	$L__BB1_34;
	and.b32  	%r42, %r40, -4;
	mov.b32 	%r214, 1;
$L__BB1_33:
	mul.wide.u32 	%rd64, %r214, 8;
	add.s64 	%rd65, %rd10, %rd64;
	ld.global.f64 	%fd194, [%rd65+618120];
	add.s64 	%rd66, %rd4, %rd64;
	st.local.f64 	[%rd66], %fd194;
	ld.global.f64 	%fd195, [%rd65+618128];
	st.local.f64 	[%rd66+8], %fd195;
	ld.global.f64 	%fd196, [%rd65+618136];
	st.local.f64 	[%rd66+16], %fd196;
	ld.global.f64 	%fd197, [%rd65+618144];
	st.local.f64 	[%rd66+24], %fd197;
	add.s32 	%r216, %r214, 4;
	add.s32 	%r181, %r214, 3;
	setp.ne.s32 	%p24, %r181, %r42;
	mov.u32 	%r214, %r216;
	@%p24 bra 	$L__BB1_33;
$L__BB1_34:
	setp.eq.s32 	%p25, %r41, 0;
	@%p25 bra 	$L__BB1_37;
	mov.b32 	%r217, 0;
$L__BB1_36:
	.pragma "nounroll";
	mul.wide.u32 	%rd67, %r216, 8;
	add.s64 	%rd68, %rd10, %rd67;
	ld.global.f64 	%fd198, [%rd68+618120];
	add.s64 	%rd69, %rd4, %rd67;
	st.local.f64 	[%rd69], %fd198;
	add.s32 	%r216, %r216, 1;
	add.s32 	%r217, %r217, 1;
	setp.ne.s32 	%p26, %r217, %r41;
	@%p26 bra 	$L__BB1_36;
$L__BB1_37:
	setp.lt.s32 	%p27, %r39, 2;
	add.s32 	%r52, %r39, -1;
	@%p27 bra 	$L__BB1_78;
	add.s64 	%rd11, %rd5, 4080;
	mov.b32 	%r218, 0;
	mov.b16 	%rs29, 0;
	mov.u16 	%rs30, %rs29;
$L__BB1_39:
	mov.u32 	%r230, %r218;
	add.s32 	%r218, %r230, 1;
	max.s32 	%r55, %r218, %r52;
	sub.s32 	%r56, %r55, %r230;
	sub.s32 	%r184, %r230, %r55;
	setp.gt.u32 	%p28, %r184, -8;
	@%p28 bra 	$L__BB1_58;
	and.b32  	%r57, %r56, -8;
	mul.wide.u32 	%rd70, %r230, 4;
	add.s64 	%rd71, %rd11, %rd70;
	ld.global.u32 	%r219, [%rd71+618124];
	mov.b32 	%r221, 0;
$L__BB1_41:
	.pragma "nounroll";
	mul.wide.u32 	%rd72, %r230, 4;
	add.s64 	%rd14, %rd11, %rd72;
	mul.wide.s32 	%rd73, %r219, 8;
	add.s64 	%rd74, %rd4, %rd73;
	ld.local.f64 	%fd15, [%rd74];
	ld.global.u32 	%r222, [%rd14+618128];
	mul.wide.s32 	%rd75, %r222, 8;
	add.s64 	%rd76, %rd4, %rd75;
	ld.local.f64 	%fd213, [%rd76];
	setp.leu.f64 	%p29, %fd15, %fd213;
	@%p29 bra 	$L__BB1_43;
	st.global.u32 	[%rd14+618124], %r222;
	st.global.u32 	[%rd14+618128], %r219;
	mov.f64 	%fd213, %fd15;
	mov.u32 	%r222, %r219;
$L__BB1_43:
	ld.global.u32 	%r223, [%rd14+618132];
	mul.wide.s32 	%rd77, %r223, 8;
	add.s64 	%rd78, %rd4, %rd77;
	ld.local.f64 	%fd214, [%rd78];
	setp.leu.f64 	%p30, %fd213, %fd214;
	@%p30 bra 	$L__BB1_45;
	st.global.u32 	[%rd14+618128], %r223;
	st.global.u32 	[%rd14+618132], %r222;
	mul.wide.s32 	%rd79, %r222, 8;
	add.s64 	%rd80, %rd4, %rd79;
	ld.local.f64 	%fd214, [%rd80];
	mov.u32 	%r223, %r222;
$L__BB1_45:
	ld.global.u32 	%r224, [%rd14+618136];
	mul.wide.s32 	%rd81, %r224, 8;
	add.s64 	%rd82, %rd4, %rd81;
	ld.local.f64 	%fd215, [%rd82];
	setp.leu.f64 	%p31, %fd214, %fd215;
	@%p31 bra 	$L__BB1_47;
	st.global.u32 	[%rd14+618132], %r224;
	st.global.u32 	[%rd14+618136], %r223;
	mov.f64 	%fd215, %fd214;
	mov.u32 	%r224, %r223;
$L__BB1_47:
	ld.global.u32 	%r225, [%rd14+618140];
	mul.wide.s32 	%rd83, %r225, 8;
	add.s64 	%rd84, %rd4, %rd83;
	ld.local.f64 	%fd216, [%rd84];
	setp.leu.f64 	%p32, %fd215, %fd216;
	@%p32 bra 	$L__BB1_49;
	st.global.u32 	[%rd14+618136], %r225;
	st.global.u32 	[%rd14+618140], %r224;
	mul.wide.s32 	%rd85, %r224, 8;
	add.s64 	%rd86, %rd4, %rd85;
	ld.local.f64 	%fd216, [%rd86];
	mov.u32 	%r225, %r224;
$L__BB1_49:
	ld.global.u32 	%r226, [%rd14+618144];
	mul.wide.s32 	%rd87, %r226, 8;
	add.s64 	%rd88, %rd4, %rd87;
	ld.local.f64 	%fd217, [%rd88];
	setp.leu.f64 	%p33, %fd216, %fd217;
	@%p33 bra 	$L__BB1_51;
	st.global.u32 	[%rd14+618140], %r226;
	st.global.u32 	[%rd14+618144], %r225;
	mov.f64 	%fd217, %fd216;
	mov.u32 	%r226, %r225;
$L__BB1_51:
	ld.global.u32 	%r227, [%rd14+618148];
	mul.wide.s32 	%rd89, %r227, 8;
	add.s64 	%rd90, %rd4, %rd89;
	ld.local.f64 	%fd218, [%rd90];
	setp.leu.f64 	%p34, %fd217, %fd218;
	@%p34 bra 	$L__BB1_53;
	st.global.u32 	[%rd14+618144], %r227;
	st.global.u32 	[%rd14+618148], %r226;
	mul.wide.s32 	%rd91, %r226, 8;
	add.s64 	%rd92, %rd4, %rd91;
	ld.local.f64 	%fd218, [%rd92];
	mov.u32 	%r227, %r226;
$L__BB1_53:
	ld.global.u32 	%r228, [%rd14+618152];
	mul.wide.s32 	%rd93, %r228, 8;
	add.s64 	%rd94, %rd4, %rd93;
	ld.local.f64 	%fd219, [%rd94];
	setp.leu.f64 	%p35, %fd218, %fd219;
	@%p35 bra 	$L__BB1_55;
	st.global.u32 	[%rd14+618148], %r228;
	st.global.u32 	[%rd14+618152], %r227;
	mov.f64 	%fd219, %fd218;
	mov.u32 	%r228, %r227;
$L__BB1_55:
	add.s32 	%r230, %r230, 8;
	ld.global.u32 	%r219, [%rd14+618156];
	mul.wide.s32 	%rd95, %r219, 8;
	add.s64 	%rd96, %rd4, %rd95;
	ld.local.f64 	%fd199, [%rd96];
	setp.leu.f64 	%p36, %fd219, %fd199;
	@%p36 bra 	$L__BB1_57;
	st.global.u32 	[%rd14+618152], %r219;
	st.global.u32 	[%rd14+618156], %r228;
	mov.u32 	%r219, %r228;
$L__BB1_57:
	add.s32 	%r221, %r221, 8;
	setp.ne.s32 	%p37, %r221, %r57;
	@%p37 bra 	$L__BB1_41;
$L__BB1_58:
	and.b32  	%r186, %r56, 7;
	setp.eq.s32 	%p38, %r186, 0;
	@%p38 bra 	$L__BB1_77;
	cvt.u16.u32 	%rs15, %r55;
	sub.s16 	%rs16, %rs15, %rs30;
	cvt.u32.u16 	%r187, %rs16;
	and.b32  	%r82, %r187, 7;
	add.s32 	%r188, %r82, -1;
	setp.lt.u32 	%p39, %r188, 3;
	@%p39 bra 	$L__BB1_68;
	mul.wide.u32 	%rd97, %r230, 4;
	add.s64 	%rd15, %rd11, %rd97;
	ld.global.u32 	%r83, [%rd15+618124];
	mul.wide.s32 	%rd98, %r83, 8;
	add.s64 	%rd99, %rd4, %rd98;
	ld.local.f64 	%fd33, [%rd99];
	ld.global.u32 	%r231, [%rd15+618128];
	mul.wide.s32 	%rd100, %r231, 8;
	add.s64 	%rd101, %rd4, %rd100;
	ld.local.f64 	%fd220, [%rd101];
	setp.leu.f64 	%p40, %fd33, %fd220;
	@%p40 bra 	$L__BB1_62;
	st.global.u32 	[%rd15+618124], %r231;
	st.global.u32 	[%rd15+618128], %r83;
	mov.f64 	%fd220, %fd33;
	mov.u32 	%r231, %r83;
$L__BB1_62:
	ld.global.u32 	%r232, [%rd15+618132];
	mul.wide.s32 	%rd102, %r232, 8;
	add.s64 	%rd103, %rd4, %rd102;
	ld.local.f64 	%fd221, [%rd103];
	setp.leu.f64 	%p41, %fd220, %fd221;
	@%p41 bra 	$L__BB1_64;
	st.global.u32 	[%rd15+618128], %r232;
	st.global.u32 	[%rd15+618132], %r231;
	mul.wide.s32 	%rd104, %r231, 8;
	add.s64 	%rd105, %rd4, %rd104;
	ld.local.f64 	%fd221, [%rd105];
	mov.u32 	%r232, %r231;
$L__BB1_64:
	ld.global.u32 	%r233, [%rd15+618136];
	mul.wide.s32 	%rd106, %r233, 8;
	add.s64 	%rd107, %rd4, %rd106;
	ld.local.f64 	%fd222, [%rd107];
	setp.leu.f64 	%p42, %fd221, %fd222;
	@%p42 bra 	$L__BB1_66;
	st.global.u32 	[%rd15+618132], %r233;
	st.global.u32 	[%rd15+618136], %r232;
	mov.f64 	%fd222, %fd221;
	mov.u32 	%r233, %r232;
$L__BB1_66:
	add.s32 	%r230, %r230, 4;
	ld.global.u32 	%r91, [%rd15+618140];
	mul.wide.s32 	%rd108, %r91, 8;
	add.s64 	%rd109, %rd4, %rd108;
	ld.local.f64 	%fd200, [%rd109];
	setp.leu.f64 	%p43, %fd222, %fd200;
	@%p43 bra 	$L__BB1_68;
	st.global.u32 	[%rd15+618136], %r91;
	st.global.u32 	[%rd15+618140], %r233;
$L__BB1_68:
	and.b32  	%r189, %r82, 3;
	setp.eq.s32 	%p44, %r189, 0;
	@%p44 bra 	$L__BB1_77;
	sub.s16 	%rs3, %rs15, %rs29;
	and.b16  	%rs18, %rs3, 3;
	setp.eq.s16 	%p45, %rs18, 1;
	@%p45 bra 	$L__BB1_74;
	mul.wide.u32 	%rd110, %r230, 4;
	add.s64 	%rd16, %rd11, %rd110;
	ld.global.u32 	%r93, [%rd16+618124];
	mul.wide.s32 	%rd111, %r93, 8;
	add.s64 	%rd112, %rd4, %rd111;
	ld.local.f64 	%fd41, [%rd112];
	ld.global.u32 	%r235, [%rd16+618128];
	mul.wide.s32 	%rd113, %r235, 8;
	add.s64 	%rd114, %rd4, %rd113;
	ld.local.f64 	%fd223, [%rd114];
	setp.leu.f64 	%p46, %fd41, %fd223;
	@%p46 bra 	$L__BB1_72;
	st.global.u32 	[%rd16+618124], %r235;
	st.global.u32 	[%rd16+618128], %r93;
	mov.f64 	%fd223, %fd41;
	mov.u32 	%r235, %r93;
$L__BB1_72:
	add.s32 	%r230, %r230, 2;
	ld.global.u32 	%r97, [%rd16+618132];
	mul.wide.s32 	%rd115, %r97, 8;
	add.s64 	%rd116, %rd4, %rd115;
	ld.local.f64 	%fd201, [%rd116];
	setp.leu.f64 	%p47, %fd223, %fd201;
	@%p47 bra 	$L__BB1_74;
	st.global.u32 	[%rd16+618128], %r97;
	st.global.u32 	[%rd16+618132], %r235;
$L__BB1_74:
	and.b16  	%rs19, %rs3, 1;
	setp.eq.b16 	%p48, %rs19, 1;
	not.pred 	%p49, %p48;
	@%p49 bra 	$L__BB1_77;
	mul.wide.u32 	%rd117, %r230, 4;
	add.s64 	%rd17, %rd11, %rd117;
	ld.global.u32 	%r99, [%rd17+618124];
	mul.wide.s32 	%rd118, %r99, 8;
	add.s64 	%rd119, %rd4, %rd118;
	ld.local.f64 	%fd202, [%rd119];
	ld.global.u32 	%r100, [%rd17+618128];
	mul.wide.s32 	%rd120, %r100, 8;
	add.s64 	%rd121, %rd4, %rd120;
	ld.local.f64 	%fd203, [%rd121];
	setp.leu.f64 	%p50, %fd202, %fd203;
	@%p50 bra 	$L__BB1_77;
	st.global.u32 	[%rd17+618124], %r100;
	st.global.u32 	[%rd17+618128], %r99;
$L__BB1_77:
	setp.eq.s32 	%p51, %r218, %r52;
	add.s16 	%rs30, %rs30, 1;
	add.s16 	%rs29, %rs29, 1;
	@%p51 bra 	$L__BB1_78;
	bra.uni 	$L__BB1_39;
$L__BB1_78:
	ld.global.u32 	%r258, [%rd1];
	setp.lt.s32 	%p52, %r258, 1;
	@%p52 bra 	$L__BB1_123;
	mul.wide.s32 	%rd122, %r5, 6120;
	add.s64 	%rd123, %rd122, %rd3;
	add.s64 	%rd12, %rd123, 4116;
	cvta.to.global.u64 	%rd13, %rd27;
	mov.b32 	%r238, 1;
	add.s64 	%rd127, %rd3, %rd122;
$L__BB1_80:
	mul.wide.u32 	%rd124, %r238, 4;
	add.s64 	%rd125, %rd13, %rd124;
	ld.global.u32 	%r103, [%rd125+-4];
	ld.global.u32 	%r104, [%rd125];
	not.b32 	%r191, %r103;
	add.s32 	%r105, %r104, %r191;
	setp.lt.s32 	%p53, %r105, 1;
	@%p53 bra 	$L__BB1_122;
	mul.wide.s32 	%rd128, %r103, 4;
	add.s64 	%rd129, %rd127, %rd128;
	add.s64 	%rd18, %rd129, 4080;
	add.s32 	%r106, %r104, -2;
	cvt.u16.u32 	%rs22, %r104;
	cvt.u16.u32 	%rs23, %r103;
	xor.b16  	%rs24, %rs23, 7;
	add.s16 	%rs6, %rs24, %rs22;
	xor.b16  	%rs25, %rs23, 3;
	add.s16 	%rs7, %rs25, %rs22;
	add.s64 	%rd19, %rd12, %rd128;
	mov.b32 	%r239, 0;
	mov.b16 	%rs31, 0;
	mov.u16 	%rs32, %rs31;
$L__BB1_82:
	sub.s32 	%r108, %r105, %r239;
	add.s32 	%r193, %r103, %r239;
	sub.s32 	%r194, %r106, %r193;
	setp.lt.u32 	%p54, %r194, 7;
	mov.u32 	%r251, %r239;
	@%p54 bra 	$L__BB1_101;
	mul.wide.u32 	%rd130, %r239, 4;
	add.s64 	%rd131, %rd18, %rd130;
	ld.global.u32 	%r241, [%rd131+4];
	and.b32  	%r195, %r108, -8;
	neg.s32 	%r240, %r195;
	add.s64 	%rd135, %rd19, %rd130;
	mov.u32 	%r251, %r239;
$L__BB1_84:
	.pragma "nounroll";
	ld.global.u32 	%r243, [%rd135+-28];
	setp.le.s32 	%p55, %r241, %r243;
	@%p55 bra 	$L__BB1_86;
	st.global.u32 	[%rd135+-32], %r243;
	st.global.u32 	[%rd135+-28], %r241;
	mov.u32 	%r243, %r241;
$L__BB1_86:
	ld.global.u32 	%r244, [%rd135+-24];
	setp.le.s32 	%p56, %r243, %r244;
	@%p56 bra 	$L__BB1_88;
	st.global.u32 	[%rd135+-28], %r244;
	st.global.u32 	[%rd135+-24], %r243;
	mov.u32 	%r244, %r243;
$L__BB1_88:
	ld.global.u32 	%r245, [%rd135+-20];
	setp.le.s32 	%p57, %r244, %r245;
	@%p57 bra 	$L__BB1_90;
	st.global.u32 	[%rd135+-24], %r245;
	st.global.u32 	[%rd135+-20], %r244;
	mov.u32 	%r245, %r244;
$L__BB1_90:
	ld.global.u32 	%r246, [%rd135+-16];
	setp.le.s32 	%p58, %r245, %r246;
	@%p58 bra 	$L__BB1_92;
	st.global.u32 	[%rd135+-20], %r246;
	st.global.u32 	[%rd135+-16], %r245;
	mov.u32 	%r246, %r245;
$L__BB1_92:
	ld.global.u32 	%r247, [%rd135+-12];
	setp.le.s32 	%p59, %r246, %r247;
	@%p59 bra 	$L__BB1_94;
	st.global.u32 	[%rd135+-16], %r247;
	st.global.u32 	[%rd135+-12], %r246;
	mov.u32 	%r247, %r246;
$L__BB1_94:
	ld.global.u32 	%r248, [%rd135+-8];
	setp.le.s32 	%p60, %r247, %r248;
	@%p60 bra 	$L__BB1_96;
	st.global.u32 	[%rd135+-12], %r248;
	st.global.u32 	[%rd135+-8], %r247;
	mov.u32 	%r248, %r247;
$L__BB1_96:
	ld.global.u32 	%r249, [%rd135+-4];
	setp.le.s32 	%p61, %r248, %r249;
	@%p61 bra 	$L__BB1_98;
	st.global.u32 	[%rd135+-8], %r249;
	st.global.u32 	[%rd135+-4], %r248;
	mov.u32 	%r249, %r248;
$L__BB1_98:
	ld.global.u32 	%r241, [%rd135];
	setp.le.s32 	%p62, %r249, %r241;
	@%p62 bra 	$L__BB1_100;
	st.global.u32 	[%rd135+-4], %r241;
	st.global.u32 	[%rd135], %r249;
	mov.u32 	%r241, %r249;
$L__BB1_100:
	add.s32 	%r240, %r240, 8;
	add.s64 	%rd135, %rd135, 32;
	add.s32 	%r251, %r251, 8;
	setp.ne.s32 	%p63, %r240, 0;
	@%p63 bra 	$L__BB1_84;
$L__BB1_101:
	and.b32  	%r196, %r108, 7;
	setp.eq.s32 	%p64, %r196, 0;
	@%p64 bra 	$L__BB1_120;
	sub.s16 	%rs26, %rs6, %rs32;
	cvt.u32.u16 	%r197, %rs26;
	and.b32  	%r133, %r197, 7;
	add.s32 	%r198, %r133, -1;
	setp.lt.u32 	%p65, %r198, 3;
	@%p65 bra 	$L__BB1_111;
	mul.wide.u32 	%rd132, %r251, 4;
	add.s64 	%rd23, %rd18, %rd132;
	ld.global.u32 	%r134, [%rd23+4];
	ld.global.u32 	%r252, [%rd23+8];
	setp.le.s32 	%p66, %r134, %r252;
	@%p66 bra 	$L__BB1_105;
	st.global.u32 	[%rd23+4], %r252;
	st.global.u32 	[%rd23+8], %r134;
	mov.u32 	%r252, %r134;
$L__BB1_105:
	ld.global.u32 	%r253, [%rd23+12];
	setp.le.s32 	%p67, %r252, %r253;
	@%p67 bra 	$L__BB1_107;
	st.global.u32 	[%rd23+8], %r253;
	st.global.u32 	[%rd23+12], %r252;
	mov.u32 	%r253, %r252;
$L__BB1_107:
	ld.global.u32 	%r254, [%rd23+16];
	setp.le.s32 	%p68, %r253, %r254;
	@%p68 bra 	$L__BB1_109;
	st.global.u32 	[%rd23+12], %r254;
	st.global.u32 	[%rd23+16], %r253;
	mov.u32 	%r254, %r253;
$L__BB1_109:
	add.s32 	%r251, %r251, 4;
	ld.global.u32 	%r142, [%rd23+20];
	setp.le.s32 	%p69, %r254, %r142;
	@%p69 bra 	$L__BB1_111;
	st.global.u32 	[%rd23+16], %r142;
	st.global.u32 	[%rd23+20], %r254;
$L__BB1_111:
	and.b32  	%r199, %r133, 3;
	setp.eq.s32 	%p70, %r199, 0;
	@%p70 bra 	$L__BB1_120;
	sub.s16 	%rs10, %rs7, %rs31;
	and.b16  	%rs27, %rs10, 3;
	setp.eq.s16 	%p71, %rs27, 1;
	@%p71 bra 	$L__BB1_117;
	mul.wide.u32 	%rd133, %r251, 4;
	add.s64 	%rd24, %rd18, %rd133;
	ld.global.u32 	%r144, [%rd24+4];
	ld.global.u32 	%r256, [%rd24+8];
	setp.le.s32 	%p72, %r144, %r256;
	@%p72 bra 	$L__BB1_115;
	st.global.u32 	[%rd24+4], %r256;
	st.global.u32 	[%rd24+8], %r144;
	mov.u32 	%r256, %r144;
$L__BB1_115:
	add.s32 	%r251, %r251, 2;
	ld.global.u32 	%r148, [%rd24+12];
	setp.le.s32 	%p73, %r256, %r148;
	@%p73 bra 	$L__BB1_117;
	st.global.u32 	[%rd24+8], %r148;
	st.global.u32 	[%rd24+12], %r256;
$L__BB1_117:
	and.b16  	%rs28, %rs10, 1;
	setp.eq.b16 	%p74, %rs28, 1;
	not.pred 	%p75, %p74;
	@%p75 bra 	$L__BB1_120;
	mul.wide.u32 	%rd134, %r251, 4;
	add.s64 	%rd25, %rd18, %rd134;
	ld.global.u32 	%r150, [%rd25+4];
	ld.global.u32 	%r151, [%rd25+8];
	setp.le.s32 	%p76, %r150, %r151;
	@%p76 bra 	$L__BB1_120;
	st.global.u32 	[%rd25+4], %r151;
	st.global.u32 	[%rd25+8], %r150;
$L__BB1_120:
	add.s32 	%r239, %r239, 1;
	setp.ne.s32 	%p77, %r239, %r105;
	add.s16 	%rs32, %rs32, 1;
	add.s16 	%rs31, %rs31, 1;
	@%p77 bra 	$L__BB1_82;
	ld.global.u32 	%r258, [%rd1];
$L__BB1_122:
	add.s32 	%r155, %r238, 1;
	setp.lt.s32 	%p78, %r238, %r258;
	mov.u32 	%r238, %r155;
	@%p78 bra 	$L__BB1_80;
$L__BB1_123:
	ret;

}
	// .globl	_Z9variationPjPiS0_P4goodS0_i
.visible .entry _Z9variationPjPiS0_P4goodS0_i(
	.param .u64 .ptr .align 1 _Z9variationPjPiS0_P4goodS0_i_param_0,
	.param .u64 .ptr .align 1 _Z9variationPjPiS0_P4goodS0_i_param_1,
	.param .u64 .ptr .align 1 _Z9variationPjPiS0_P4goodS0_i_param_2,
	.param .u64 .ptr .align 1 _Z9variationPjPiS0_P4goodS0_i_param_3,
	.param .u64 .ptr .align 1 _Z9variationPjPiS0_P4goodS0_i_param_4,
	.param .u32 _Z9variationPjPiS0_P4goodS0_i_param_5
)
{
	.local .align 8 .b8 	__local_depot2[8144];
	.reg .b64 	%SP;
	.reg .b64 	%SPL;
	.reg .pred 	%p<83>;
	.reg .b16 	%rs<33>;
	.reg .b32 	%r<274>;
	.reg .b64 	%rd<140>;
	.reg .b64 	%fd<153>;

	mov.u64 	%SPL, __local_depot2;
	ld.param.u64 	%rd25, [_Z9variationPjPiS0_P4goodS0_i_param_0];
	ld.param.u64 	%rd27, [_Z9variationPjPiS0_P4goodS0_i_param_1];
	ld.param.u64 	%rd26, [_Z9variationPjPiS0_P4goodS0_i_param_2];
	ld.param.u64 	%rd28, [_Z9variationPjPiS0_P4goodS0_i_param_3];
	ld.param.u64 	%rd29, [_Z9variationPjPiS0_P4goodS0_i_param_4];
	ld.param.u32 	%r161, [_Z9variationPjPiS0_P4goodS0_i_param_5];
	cvta.to.global.u64 	%rd1, %rd27;
	cvta.to.global.u64 	%rd2, %rd28;
	cvta.to.global.u64 	%rd3, %rd29;
	add.u64 	%rd4, %SPL, 0;
	add.u64 	%rd5, %SPL, 4072;
	mov.u32 	%r162, %ntid.x;
	mov.u32 	%r163, %ctaid.x;
	mov.u32 	%r164, %tid.x;
	mad.lo.s32 	%r1, %r162, %r163, %r164;
	add.s32 	%r2, %r1, 1;
	setp.ge.s32 	%p1, %r2, %r161;
	@%p1 bra 	$L__BB2_130;
	mov.b64 	%rd138, 0;
$L__BB2_2:
	shl.b64 	%rd33, %rd138, 3;
	add.s64 	%rd34, %rd4, %rd33;
	mov.b32 	%r165, 0;
	st.local.v2.u32 	[%rd34], {%r165, %r165};
	add.s64 	%rd7, %rd138, 1;
	setp.lt.u64 	%p2, %rd138, 499;
	mov.u64 	%rd138, %rd7;
	@%p2 bra 	$L__BB2_2;
	add.s32 	%r3, %r1, 501;
	ld.global.u32 	%r227, [%rd3];
	setp.lt.s32 	%p3, %r227, 1;
	mov.f64 	%fd141, 0d0000000000000000;
	@%p3 bra 	$L__BB2_28;
	cvta.to.global.u64 	%rd35, %rd25;
	mul.wide.s32 	%rd36, %r1, 4;
	add.s64 	%rd37, %rd35, %rd36;
	ld.global.u32 	%r167, [%rd37+4];
	shr.u32 	%r168, %r167, 1;
	shl.b32 	%r169, %r2, 1;
	mul.wide.s32 	%rd38, %r169, 4;
	add.s64 	%rd39, %rd35, %rd38;
	ld.global.u32 	%r170, [%rd39];
	mul.hi.u32 	%r171, %r170, -1431655765;
	shr.u32 	%r172, %r171, 1;
	mul.lo.s32 	%r173, %r172, 3;
	sub.s32 	%r174, %r170, %r173;
	mul.lo.s32 	%r175, %r174, %r168;
	cvt.rn.f64.u32 	%fd1, %r175;
	and.b32  	%r5, %r227, 15;
	setp.lt.u32 	%p4, %r227, 16;
	mov.b32 	%r212, 1;
	@%p4 bra 	$L__BB2_7;
	and.b32  	%r6, %r227, 2147483632;
	mov.b32 	%r216, 1;
$L__BB2_6:
	.pragma "nounroll";
	mul.wide.u32 	%rd40, %r216, 8;
	add.s64 	%rd41, %rd4, %rd40;
	st.local.f64 	[%rd41], %fd1;
	st.local.f64 	[%rd41+8], %fd1;
	st.local.f64 	[%rd41+16], %fd1;
	st.local.f64 	[%rd41+24], %fd1;
	st.local.f64 	[%rd41+32], %fd1;
	st.local.f64 	[%rd41+40], %fd1;
	st.local.f64 	[%rd41+48], %fd1;
	st.local.f64 	[%rd41+56], %fd1;
	st.local.f64 	[%rd41+64], %fd1;
	st.local.f64 	[%rd41+72], %fd1;
	st.local.f64 	[%rd41+80], %fd1;
	st.local.f64 	[%rd41+88], %fd1;
	st.local.f64 	[%rd41+96], %fd1;
	st.local.f64 	[%rd41+104], %fd1;
	st.local.f64 	[%rd41+112], %fd1;
	st.local.f64 	[%rd41+120], %fd1;
	add.s32 	%r212, %r216, 16;
	add.s32 	%r177, %r216, 15;
	setp.eq.s32 	%p5, %r177, %r6;
	mov.u32 	%r216, %r212;
	@%p5 bra 	$L__BB2_7;
	bra.uni 	$L__BB2_6;
$L__BB2_7:
	setp.eq.s32 	%p6, %r5, 0;
	@%p6 bra 	$L__BB2_16;
	and.b32  	%r8, %r227, 7;
	setp.lt.u32 	%p7, %r5, 8;
	@%p7 bra 	$L__BB2_10;
	mul.wide.u32 	%rd42, %r212, 8;
	add.s64 	%rd43, %rd4, %rd42;
	st.local.f64 	[%rd43], %fd1;
	st.local.f64 	[%rd43+8], %fd1;
	st.local.f64 	[%rd43+16], %fd1;
	st.local.f64 	[%rd43+24], %fd1;
	st.local.f64 	[%rd43+32], %fd1;
	st.local.f64 	[%rd43+40], %fd1;
	st.local.f64 	[%rd43+48], %fd1;
	st.local.f64 	[%rd43+56], %fd1;
	add.s32 	%r212, %r212, 8;
$L__BB2_10:
	setp.eq.s32 	%p8, %r8, 0;
	@%p8 bra 	$L__BB2_16;
	and.b32  	%r11, %r227, 3;
	setp.lt.u32 	%p9, %r8, 4;
	@%p9 bra 	$L__BB2_13;
	mul.wide.u32 	%rd44, %r212, 8;
	add.s64 	%rd45, %rd4, %rd44;
	st.local.f64 	[%rd45], %fd1;
	st.local.f64 	[%rd45+8], %fd1;
	st.local.f64 	[%rd45+16], %fd1;
	st.local.f64 	[%rd45+24], %fd1;
	add.s32 	%r212, %r212, 4;
$L__BB2_13:
	setp.eq.s32 	%p10, %r11, 0;
	@%p10 bra 	$L__BB2_16;
	mov.b32 	%r215, 0;
$L__BB2_15:
	.pragma "nounroll";
	mul.wide.u32 	%rd46, %r212, 8;
	add.s64 	%rd47, %rd4, %rd46;
	st.local.f64 	[%rd47], %fd1;
	add.s32 	%r212, %r212, 1;
	add.s32 	%r215, %r215, 1;
	setp.ne.s32 	%p11, %r215, %r11;
	@%p11 bra 	$L__BB2_15;
$L__BB2_16:
	setp.lt.u32 	%p12, %r227, 16;
	mov.f64 	%fd141, 0d0000000000000000;
	mov.b32 	%r219, 1;
	@%p12 bra 	$L__BB2_19;
	and.b32  	%r18, %r227, 2147483632;
	mov.f64 	%fd141, 0d0000000000000000;
	mov.b32 	%r217, 1;
$L__BB2_18:
	.pragma "nounroll";
	mul.wide.u32 	%rd48, %r217, 8;
	add.s64 	%rd49, %rd4, %rd48;
	ld.local.f64 	%fd49, [%rd49];
	fma.rn.f64 	%fd50, %fd49, %fd49, %fd141;
	ld.local.f64 	%fd51, [%rd49+8];
	fma.rn.f64 	%fd52, %fd51, %fd51, %fd50;
	ld.local.f64 	%fd53, [%rd49+16];
	fma.rn.f64 	%fd54, %fd53, %fd53, %fd52;
	ld.local.f64 	%fd55, [%rd49+24];
	fma.rn.f64 	%fd56, %fd55, %fd55, %fd54;
	ld.local.f64 	%fd57, [%rd49+32];
	fma.rn.f64 	%fd58, %fd57, %fd57, %fd56;
	ld.local.f64 	%fd59, [%rd49+40];
	fma.rn.f64 	%fd60, %fd59, %fd59, %fd58;
	ld.local.f64 	%fd61, [%rd49+48];
	fma.rn.f64 	%fd62, %fd61, %fd61, %fd60;
	ld.local.f64 	%fd63, [%rd49+56];
	fma.rn.f64 	%fd64, %fd63, %fd63, %fd62;
	ld.local.f64 	%fd65, [%rd49+64];
	fma.rn.f64 	%fd66, %fd65, %fd65, %fd64;
	ld.local.f64 	%fd67, [%rd49+72];
	fma.rn.f64 	%fd68, %fd67, %fd67, %fd66;
	ld.local.f64 	%fd69, [%rd49+80];
	fma.rn.f64 	%fd70, %fd69, %fd69, %fd68;
	ld.local.f64 	%fd71, [%rd49+88];
	fma.rn.f64 	%fd72, %fd71, %fd71, %fd70;
	ld.local.f64 	%fd73, [%rd49+96];
	fma.rn.f64 	%fd74, %fd73, %fd73, %fd72;
	ld.local.f64 	%fd75, [%rd49+104];
	fma.rn.f64 	%fd76, %fd75, %fd75, %fd74;
	ld.local.f64 	%fd77, [%rd49+112];
	fma.rn.f64 	%fd78, %fd77, %fd77, %fd76;
	ld.local.f64 	%fd79, [%rd49+120];
	fma.rn.f64 	%fd141, %fd79, %fd79, %fd78;
	add.s32 	%r219, %r217, 16;
	add.s32 	%r181, %r217, 15;
	setp.ne.s32 	%p13, %r181, %r18;
	mov.u32 	%r217, %r219;
	@%p13 bra 	$L__BB2_18;
$L__BB2_19:
	setp.eq.s32 	%p14, %r5, 0;
	@%p14 bra 	$L__BB2_28;
	and.b32  	%r24, %r227, 7;
	setp.lt.u32 	%p15, %r5, 8;
	@%p15 bra 	$L__BB2_22;
	mul.wide.u32 	%rd50, %r219, 8;
	add.s64 	%rd51, %rd4, %rd50;
	ld.local.f64 	%fd81, [%rd51];
	fma.rn.f64 	%fd82, %fd81, %fd81, %fd141;
	ld.local.f64 	%fd83, [%rd51+8];
	fma.rn.f64 	%fd84, %fd83, %fd83, %fd82;
	ld.local.f64 	%fd85, [%rd51+16];
	fma.rn.f64 	%fd86, %fd85, %fd85, %fd84;
	ld.local.f64 	%fd87, [%rd51+24];
	fma.rn.f64 	%fd88, %fd87, %fd87, %fd86;
	ld.local.f64 	%fd89, [%rd51+32];
	fma.rn.f64 	%fd90, %fd89, %fd89, %fd88;
	ld.local.f64 	%fd91, [%rd51+40];
	fma.rn.f64 	%fd92, %fd91, %fd91, %fd90;
	ld.local.f64 	%fd93, [%rd51+48];
	fma.rn.f64 	%fd94, %fd93, %fd93, %fd92;
	ld.local.f64 	%fd95, [%rd51+56];
	fma.rn.f64 	%fd141, %fd95, %fd95, %fd94;
	add.s32 	%r219, %r219, 8;
$L__BB2_22:
	setp.eq.s32 	%p16, %r24, 0;
	@%p16 bra 	$L__BB2_28;
	and.b32  	%r27, %r227, 3;
	setp.lt.u32 	%p17, %r24, 4;
	@%p17 bra 	$L__BB2_25;
	mul.wide.u32 	%rd52, %r219, 8;
	add.s64 	%rd53, %rd4, %rd52;
	ld.local.f64 	%fd97, [%rd53];
	fma.rn.f64 	%fd98, %fd97, %fd97, %fd141;
	ld.local.f64 	%fd99, [%rd53+8];
	fma.rn.f64 	%fd100, %fd99, %fd99, %fd98;
	ld.local.f64 	%fd101, [%rd53+16];
	fma.rn.f64 	%fd102, %fd101, %fd101, %fd100;
	ld.local.f64 	%fd103, [%rd53+24];
	fma.rn.f64 	%fd141, %fd103, %fd103, %fd102;
	add.s32 	%r219, %r219, 4;
$L__BB2_25:
	setp.eq.s32 	%p18, %r27, 0;
	@%p18 bra 	$L__BB2_28;
	mov.b32 	%r222, 0;
$L__BB2_27:
	.pragma "nounroll";
	mul.wide.u32 	%rd54, %r219, 8;
	add.s64 	%rd55, %rd4, %rd54;
	ld.local.f64 	%fd104, [%rd55];
	fma.rn.f64 	%fd141, %fd104, %fd104, %fd141;
	add.s32 	%r219, %r219, 1;
	add.s32 	%r222, %r222, 1;
	setp.ne.s32 	%p19, %r222, %r27;
	@%p19 bra 	$L__BB2_27;
$L__BB2_28:
	setp.lt.s32 	%p20, %r227, 1;
	sqrt.rn.f64 	%fd15, %fd141;
	mul.wide.s32 	%rd56, %r1, 6120;
	add.s64 	%rd57, %rd2, %rd56;
	add.s64 	%rd8, %rd57, 8;
	@%p20 bra 	$L__BB2_37;
	and.b32  	%r34, %r227, 3;
	setp.lt.u32 	%p21, %r227, 4;
	mov.b32 	%r224, 1;
	@%p21 bra 	$L__BB2_32;
	and.b32  	%r35, %r227, 2147483644;
	mov.b32 	%r226, 1;
$L__BB2_31:
	mul.wide.u32 	%rd58, %r226, 8;
	add.s64 	%rd59, %rd4, %rd58;
	ld.local.f64 	%fd105, [%rd59];
	mul.f64 	%fd106, %fd105, 0d4051800000000000;
	div.rn.f64 	%fd107, %fd106, %fd15;
	st.local.f64 	[%rd59], %fd107;
	ld.local.f64 	%fd108, [%rd59+8];
	mul.f64 	%fd109, %fd108, 0d4051800000000000;
	div.rn.f64 	%fd110, %fd109, %fd15;
	st.local.f64 	[%rd59+8], %fd110;
	ld.local.f64 	%fd111, [%rd59+16];
	mul.f64 	%fd112, %fd111, 0d4051800000000000;
	div.rn.f64 	%fd113, %fd112, %fd15;
	st.local.f64 	[%rd59+16], %fd113;
	ld.local.f64 	%fd114, [%rd59+24];
	mul.f64 	%fd115, %fd114, 0d4051800000000000;
	div.rn.f64 	%fd116, %fd115, %fd15;
	st.local.f64 	[%rd59+24], %fd116;
	add.s32 	%r224, %r226, 4;
	add.s32 	%r185, %r226, 3;
	setp.eq.s32 	%p22, %r185, %r35;
	mov.u32 	%r226, %r224;
	@%p22 bra 	$L__BB2_32;
	bra.uni 	$L__BB2_31;
$L__BB2_32:
	setp.eq.s32 	%p23, %r34, 0;
	@%p23 bra 	$L__BB2_35;
	mov.b32 	%r225, 0;
$L__BB2_34:
	.pragma "nounroll";
	mul.wide.u32 	%rd60, %r224, 8;
	add.s64 	%rd61, %rd4, %rd60;
	ld.local.f64 	%fd117, [%rd61];
	mul.f64 	%fd118, %fd117, 0d4051800000000000;
	div.rn.f64 	%fd119, %fd118, %fd15;
	st.local.f64 	[%rd61], %fd119;
	add.s32 	%r224, %r224, 1;
	add.s32 	%r225, %r225, 1;
	setp.ne.s32 	%p24, %r225, %r34;
	@%p24 bra 	$L__BB2_34;
$L__BB2_35:
	add.s64 	%rd9, %rd8, 4072;
	mov.b32 	%r228, 1;
$L__BB2_36:
	mul.wide.u32 	%rd62, %r228, 8;
	add.s64 	%rd63, %rd8, %rd62;
	ld.global.f64 	%fd120, [%rd63+6120];
	add.s64 	%rd64, %rd4, %rd62;
	ld.local.f64 	%fd121, [%rd64];
	add.f64 	%fd122, %fd120, %fd121;
	st.global.f64 	[%rd63+3066120], %fd122;
	mul.wide.u32 	%rd65, %r228, 4;
	add.s64 	%rd66, %rd9, %rd65;
	st.global.u32 	[%rd66+3066120], %r228;
	add.s32 	%r48, %r228, 1;
	ld.global.u32 	%r227, [%rd3];
	setp.lt.s32 	%p25, %r228, %r227;
	mov.u32 	%r228, %r48;
	@%p25 bra 	$L__BB2_36;
$L__BB2_37:
	setp.lt.s32 	%p26, %r227, 2;
	@%p26 bra 	$L__BB2_44;
	add.s32 	%r44, %r227, -1;
	and.b32  	%r45, %r44, 3;
	setp.lt.u32 	%p27, %r227, 5;
	mov.b32 	%r231, 1;
	@%p27 bra 	$L__BB2_41;
	and.b32  	%r46, %r44, -4;
	mov.b32 	%r229, 1;
$L__BB2_40:
	mul.wide.u32 	%rd67, %r229, 8;
	add.s64 	%rd68, %rd8, %rd67;
	ld.global.f64 	%fd123, [%rd68+3066120];
	add.s64 	%rd69, %rd5, %rd67;
	st.local.f64 	[%rd69], %fd123;
	ld.global.f64 	%fd124, [%rd68+3066128];
	st.local.f64 	[%rd69+8], %fd124;
	ld.global.f64 	%fd125, [%rd68+3066136];
	st.local.f64 	[%rd69+16], %fd125;
	ld.global.f64 	%fd126, [%rd68+3066144];
	st.local.f64 	[%rd69+24], %fd126;
	add.s32 	%r231, %r229, 4;
	add.s32 	%r190, %r229, 3;
	setp.ne.s32 	%p28, %r190, %r46;
	mov.u32 	%r229, %r231;
	@%p28 bra 	$L__BB2_40;
$L__BB2_41:
	setp.eq.s32 	%p29, %r45, 0;
	@%p29 bra 	$L__BB2_44;
	mov.b32 	%r232, 0;
$L__BB2_43:
	.pragma "nounroll";
	mul.wide.u32 	%rd70, %r231, 8;
	add.s64 	%rd71, %rd8, %rd70;
	ld.global.f64 	%fd127, [%rd71+3066120];
	add.s64 	%rd72, %rd5, %rd70;
	st.local.f64 	[%rd72], %fd127;
	add.s32 	%r231, %r231, 1;
	add.s32 	%r232, %r232, 1;
	setp.ne.s32 	%p30, %r232, %r45;
	@%p30 bra 	$L__BB2_43;
$L__BB2_44:
	mov.b32 	%r192, 0;
	st.global.u32 	[%rd8+3066112], %r192;
	ld.global.u32 	%r193, [%rd3];
	add.s32 	%r57, %r193, -1;
	setp.lt.s32 	%p31, %r193, 2;
	@%p31 bra 	$L__BB2_85;
	add.s64 	%rd10, %rd8, 4072;
	mov.b32 	%r233, 0;
	mov.b16 	%rs29, 0;
	mov.u16 	%rs30, %rs29;
$L__BB2_46:
	mov.u32 	%r245, %r233;
	add.s32 	%r233, %r245, 1;
	max.s32 	%r60, %r233, %r57;
	sub.s32 	%r61, %r60, %r245;
	sub.s32 	%r195, %r245, %r60;
	setp.gt.u32 	%p32, %r195, -8;
	@%p32 bra 	$L__BB2_65;
	and.b32  	%r62, %r61, -8;
	mul.wide.u32 	%rd73, %r245, 4;
	add.s64 	%rd74, %rd10, %rd73;
	ld.global.u32 	%r234, [%rd74+3066124];
	mov.b32 	%r236, 0;
$L__BB2_48:
	.pragma "nounroll";
	mul.wide.u32 	%rd75, %r245, 4;
	add.s64 	%rd13, %rd10, %rd75;
	mul.wide.s32 	%rd76, %r234, 8;
	add.s64 	%rd77, %rd5, %rd76;
	ld.local.f64 	%fd16, [%rd77];
	ld.global.u32 	%r237, [%rd13+3066128];
	mul.wide.s32 	%rd78, %r237, 8;
	add.s64 	%rd79, %rd5, %rd78;
	ld.local.f64 	%fd142, [%rd79];
	setp.leu.f64 	%p33, %fd16, %fd142;
	@%p33 bra 	$L__BB2_50;
	st.global.u32 	[%rd13+3066124], %r237;
	st.global.u32 	[%rd13+3066128], %r234;
	mov.f64 	%fd142, %fd16;
	mov.u32 	%r237, %r234;
$L__BB2_50:
	ld.global.u32 	%r238, [%rd13+3066132];
	mul.wide.s32 	%rd80, %r238, 8;
	add.s64 	%rd81, %rd5, %rd80;
	ld.local.f64 	%fd143, [%rd81];
	setp.leu.f64 	%p34, %fd142, %fd143;
	@%p34 bra 	$L__BB2_52;
	st.global.u32 	[%rd13+3066128], %r238;
	st.global.u32 	[%rd13+3066132], %r237;
	mul.wide.s32 	%rd82, %r237, 8;
	add.s64 	%rd83, %rd5, %rd82;
	ld.local.f64 	%fd143, [%rd83];
	mov.u32 	%r238, %r237;
$L__BB2_52:
	ld.global.u32 	%r239, [%rd13+3066136];
	mul.wide.s32 	%rd84, %r239, 8;
	add.s64 	%rd85, %rd5, %rd84;
	ld.local.f64 	%fd144, [%rd85];
	setp.leu.f64 	%p35, %fd143, %fd144;
	@%p35 bra 	$L__BB2_54;
	st.global.u32 	[%rd13+3066132], %r239;
	st.global.u32 	[%rd13+3066136], %r238;
	mov.f64 	%fd144, %fd143;
	mov.u32 	%r239, %r238;
$L__BB2_54:
	ld.global.u32 	%r240, [%rd13+3066140];
	mul.wide.s32 	%rd86, %r240, 8;
	add.s64 	%rd87, %rd5, %rd86;
	ld.local.f64 	%fd145, [%rd87];
	setp.leu.f64 	%p36, %fd144, %fd145;
	@%p36 bra 	$L__BB2_56;
	st.global.u32 	[%rd13+3066136], %r240;
	st.global.u32 	[%rd13+3066140], %r239;
	mul.wide.s32 	%rd88, %r239, 8;
	add.s64 	%rd89, %rd5, %rd88;
	ld.local.f64 	%fd145, [%rd89];
	mov.u32 	%r240, %r239;
$L__BB2_56:
	ld.global.u32 	%r241, [%rd13+3066144];
	mul.wide.s32 	%rd90, %r241, 8;
	add.s64 	%rd91, %rd5, %rd90;
	ld.local.f64 	%fd146, [%rd91];
	setp.leu.f64 	%p37, %fd145, %fd146;
	@%p37 bra 	$L__BB2_58;
	st.global.u32 	[%rd13+3066140], %r241;
	st.global.u32 	[%rd13+3066144], %r240;
	mov.f64 	%fd146, %fd145;
	mov.u32 	%r241, %r240;
$L__BB2_58:
	ld.global.u32 	%r242, [%rd13+3066148];
	mul.wide.s32 	%rd92, %r242, 8;
	add.s64 	%rd93, %rd5, %rd92;
	ld.local.f64 	%fd147, [%rd93];
	setp.leu.f64 	%p38, %fd146, %fd147;
	@%p38 bra 	$L__BB2_60;
	st.global.u32 	[%rd13+3066144], %r242;
	st.global.u32 	[%rd13+3066148], %r241;
	mul.wide.s32 	%rd94, %r241, 8;
	add.s64 	%rd95, %rd5, %rd94;
	ld.local.f64 	%fd147, [%rd95];
	mov.u32 	%r242, %r241;
$L__BB2_60:
	ld.global.u32 	%r243, [%rd13+3066152];
	mul.wide.s32 	%rd96, %r243, 8;
	add.s64 	%rd97, %rd5, %rd96;
	ld.local.f64 	%fd148, [%rd97];
	setp.leu.f64 	%p39, %fd147, %fd148;
	@%p39 bra 	$L__BB2_62;
	st.global.u32 	[%rd13+3066148], %r243;
	st.global.u32 	[%rd13+3066152], %r242;
	mov.f64 	%fd148, %fd147;
	mov.u32 	%r243, %r242;
$L__BB2_62:
	add.s32 	%r245, %r245, 8;
	ld.global.u32 	%r234, [%rd13+3066156];
	mul.wide.s32 	%rd98, %r234, 8;
	add.s64 	%rd99, %rd5, %rd98;
	ld.local.f64 	%fd128, [%rd99];
	setp.leu.f64 	%p40, %fd148, %fd128;
	@%p40 bra 	$L__BB2_64;
	st.global.u32 	[%rd13+3066152], %r234;
	st.global.u32 	[%rd13+3066156], %r243;
	mov.u32 	%r234, %r243;
$L__BB2_64:
	add.s32 	%r236, %r236, 8;
	setp.ne.s32 	%p41, %r236, %r62;
	@%p41 bra 	$L__BB2_48;
$L__BB2_65:
	and.b32  	%r197, %r61, 7;
	setp.eq.s32 	%p42, %r197, 0;
	@%p42 bra 	$L__BB2_84;
	cvt.u16.u32 	%rs15, %r60;
	sub.s16 	%rs16, %rs15, %rs30;
	cvt.u32.u16 	%r198, %rs16;
	and.b32  	%r87, %r198, 7;
	add.s32 	%r199, %r87, -1;
	setp.lt.u32 	%p43, %r199, 3;
	@%p43 bra 	$L__BB2_75;
	mul.wide.u32 	%rd100, %r245, 4;
	add.s64 	%rd14, %rd10, %rd100;
	ld.global.u32 	%r88, [%rd14+3066124];
	mul.wide.s32 	%rd101, %r88, 8;
	add.s64 	%rd102, %rd5, %rd101;
	ld.local.f64 	%fd34, [%rd102];
	ld.global.u32 	%r246, [%rd14+3066128];
	mul.wide.s32 	%rd103, %r246, 8;
	add.s64 	%rd104, %rd5, %rd103;
	ld.local.f64 	%fd149, [%rd104];
	setp.leu.f64 	%p44, %fd34, %fd149;
	@%p44 bra 	$L__BB2_69;
	st.global.u32 	[%rd14+3066124], %r246;
	st.global.u32 	[%rd14+3066128], %r88;
	mov.f64 	%fd149, %fd34;
	mov.u32 	%r246, %r88;
$L__BB2_69:
	ld.global.u32 	%r247, [%rd14+3066132];
	mul.wide.s32 	%rd105, %r247, 8;
	add.s64 	%rd106, %rd5, %rd105;
	ld.local.f64 	%fd150, [%rd106];
	setp.leu.f64 	%p45, %fd149, %fd150;
	@%p45 bra 	$L__BB2_71;
	st.global.u32 	[%rd14+3066128], %r247;
	st.global.u32 	[%rd14+3066132], %r246;
	mul.wide.s32 	%rd107, %r246, 8;
	add.s64 	%rd108, %rd5, %rd107;
	ld.local.f64 	%fd150, [%rd108];
	mov.u32 	%r247, %r246;
$L__BB2_71:
	ld.global.u32 	%r248, [%rd14+3066136];
	mul.wide.s32 	%rd109, %r248, 8;
	add.s64 	%rd110, %rd5, %rd109;
	ld.local.f64 	%fd151, [%rd110];
	setp.leu.f64 	%p46, %fd150, %fd151;
	@%p46 bra 	$L__BB2_73;
	st.global.u32 	[%rd14+3066132], %r248;
	st.global.u32 	[%rd14+3066136], %r247;
	mov.f64 	%fd151, %fd150;
	mov.u32 	%r248, %r247;
$L__BB2_73:
	add.s32 	%r245, %r245, 4;
	ld.global.u32 	%r96, [%rd14+3066140];
	mul.wide.s32 	%rd111, %r96, 8;
	add.s64 	%rd112, %rd5, %rd111;
	ld.local.f64 	%fd129, [%rd112];
	setp.leu.f64 	%p47, %fd151, %fd129;
	@%p47 bra 	$L__BB2_75;
	st.global.u32 	[%rd14+3066136], %r96;
	st.global.u32 	[%rd14+3066140], %r248;
$L__BB2_75:
	and.b32  	%r200, %r87, 3;
	setp.eq.s32 	%p48, %r200, 0;
	@%p48 bra 	$L__BB2_84;
	sub.s16 	%rs3, %rs15, %rs29;
	and.b16  	%rs18, %rs3, 3;
	setp.eq.s16 	%p49, %rs18, 1;
	@%p49 bra 	$L__BB2_81;
	mul.wide.u32 	%rd113, %r245, 4;
	add.s64 	%rd15, %rd10, %rd113;
	ld.global.u32 	%r98, [%rd15+3066124];
	mul.wide.s32 	%rd114, %r98, 8;
	add.s64 	%rd115, %rd5, %rd114;
	ld.local.f64 	%fd42, [%rd115];
	ld.global.u32 	%r250, [%rd15+3066128];
	mul.wide.s32 	%rd116, %r250, 8;
	add.s64 	%rd117, %rd5, %rd116;
	ld.local.f64 	%fd152, [%rd117];
	setp.leu.f64 	%p50, %fd42, %fd152;
	@%p50 bra 	$L__BB2_79;
	st.global.u32 	[%rd15+3066124], %r250;
	st.global.u32 	[%rd15+3066128], %r98;
	mov.f64 	%fd152, %fd42;
	mov.u32 	%r250, %r98;
$L__BB2_79:
	add.s32 	%r245, %r245, 2;
	ld.global.u32 	%r102, [%rd15+3066132];
	mul.wide.s32 	%rd118, %r102, 8;
	add.s64 	%rd119, %rd5, %rd118;
	ld.local.f64 	%fd130, [%rd119];
	setp.leu.f64 	%p51, %fd152, %fd130;
	@%p51 bra 	$L__BB2_81;
	st.global.u32 	[%rd15+3066128], %r102;
	st.global.u32 	[%rd15+3066132], %r250;
$L__BB2_81:
	and.b16  	%rs19, %rs3, 1;
	setp.eq.b16 	%p52, %rs19, 1;
	not.pred 	%p53, %p52;
	@%p53 bra 	$L__BB2_84;
	mul.wide.u32 	%rd120, %r245, 4;
	add.s64 	%rd16, %rd10, %rd120;
	ld.global.u32 	%r104, [%rd16+3066124];
	mul.wide.s32 	%rd121, %r104, 8;
	add.s64 	%rd122, %rd5, %rd121;
	ld.local.f64 	%fd131, [%rd122];
	ld.global.u32 	%r105, [%rd16+3066128];
	mul.wide.s32 	%rd123, %r105, 8;
	add.s64 	%rd124, %rd5, %rd123;
	ld.local.f64 	%fd132, [%rd124];
	setp.leu.f64 	%p54, %fd131, %fd132;
	@%p54 bra 	$L__BB2_84;
	st.global.u32 	[%rd16+3066124], %r105;
	st.global.u32 	[%rd16+3066128], %r104;
$L__BB2_84:
	setp.eq.s32 	%p55, %r233, %r57;
	add.s16 	%rs30, %rs30, 1;
	add.s16 	%rs29, %rs29, 1;
	@%p55 bra 	$L__BB2_85;
	bra.uni 	$L__BB2_46;
$L__BB2_85:
	ld.global.u32 	%r273, [%rd1];
	setp.lt.s32 	%p56, %r273, 1;
	@%p56 bra 	$L__BB2_130;
	mul.wide.s32 	%rd125, %r3, 6120;
	add.s64 	%rd126, %rd125, %rd2;
	add.s64 	%rd11, %rd126, 4116;
	cvta.to.global.u64 	%rd12, %rd26;
	mov.b32 	%r253, 1;
	add.s64 	%rd130, %rd2, %rd125;
$L__BB2_87:
	mul.wide.u32 	%rd127, %r253, 4;
	add.s64 	%rd128, %rd12, %rd127;
	ld.global.u32 	%r108, [%rd128+-4];
	ld.global.u32 	%r109, [%rd128];
	not.b32 	%r202, %r108;
	add.s32 	%r110, %r109, %r202;
	setp.lt.s32 	%p57, %r110, 1;
	@%p57 bra 	$L__BB2_129;
	mul.wide.s32 	%rd131, %r108, 4;
	add.s64 	%rd132, %rd130, %rd131;
	add.s64 	%rd17, %rd132, 4080;
	add.s32 	%r111, %r109, -2;
	cvt.u16.u32 	%rs22, %r109;
	cvt.u16.u32 	%rs23, %r108;
	xor.b16  	%rs24, %rs23, 7;
	add.s16 	%rs6, %rs24, %rs22;
	xor.b16  	%rs25, %rs23, 3;
	add.s16 	%rs7, %rs25, %rs22;
	add.s64 	%rd18, %rd11, %rd131;
	mov.b32 	%r254, 0;
	mov.b16 	%rs31, 0;
	mov.u16 	%rs32, %rs31;
$L__BB2_89:
	sub.s32 	%r113, %r110, %r254;
	add.s32 	%r204, %r108, %r254;
	sub.s32 	%r205, %r111, %r204;
	setp.lt.u32 	%p58, %r205, 7;
	mov.u32 	%r266, %r254;
	@%p58 bra 	$L__BB2_108;
	mul.wide.u32 	%rd133, %r254, 4;
	add.s64 	%rd134, %rd17, %rd133;
	ld.global.u32 	%r256, [%rd134+4];
	and.b32  	%r206, %r113, -8;
	neg.s32 	%r255, %r206;
	add.s64 	%rd139, %rd18, %rd133;
	mov.u32 	%r266, %r254;
$L__BB2_91:
	.pragma "nounroll";
	ld.global.u32 	%r258, [%rd139+-28];
	setp.le.s32 	%p59, %r256, %r258;
	@%p59 bra 	$L__BB2_93;
	st.global.u32 	[%rd139+-32], %r258;
	st.global.u32 	[%rd139+-28], %r256;
	mov.u32 	%r258, %r256;
$L__BB2_93:
	ld.global.u32 	%r259, [%rd139+-24];
	setp.le.s32 	%p60, %r258, %r259;
	@%p60 bra 	$L__BB2_95;
	st.global.u32 	[%rd139+-28], %r259;
	st.global.u32 	[%rd139+-24], %r258;
	mov.u32 	%r259, %r258;
$L__BB2_95:
	ld.global.u32 	%r260, [%rd139+-20];
	setp.le.s32 	%p61, %r259, %r260;
	@%p61 bra 	$L__BB2_97;
	st.global.u32 	[%rd139+-24], %r260;
	st.global.u32 	[%rd139+-20], %r259;
	mov.u32 	%r260, %r259;
$L__BB2_97:
	ld.global.u32 	%r261, [%rd139+-16];
	setp.le.s32 	%p62, %r260, %r261;
	@%p62 bra 	$L__BB2_99;
	st.global.u32 	[%rd139+-20], %r261;
	st.global.u32 	[%rd139+-16], %r260;
	mov.u32 	%r261, %r260;
$L__BB2_99:
	ld.global.u32 	%r262, [%rd139+-12];
	setp.le.s32 	%p63, %r261, %r262;
	@%p63 bra 	$L__BB2_101;
	st.global.u32 	[%rd139+-16], %r262;
	st.global.u32 	[%rd139+-12], %r261;
	mov.u32 	%r262, %r261;
$L__BB2_101:
	ld.global.u32 	%r263, [%rd139+-8];
	setp.le.s32 	%p64, %r262, %r263;
	@%p64 bra 	$L__BB2_103;
	st.global.u32 	[%rd139+-12], %r263;
	st.global.u32 	[%rd139+-8], %r262;
	mov.u32 	%r263, %r262;
$L__BB2_103:
	ld.global.u32 	%r264, [%rd139+-4];
	setp.le.s32 	%p65, %r263, %r264;
	@%p65 bra 	$L__BB2_105;
	st.global.u32 	[%rd139+-8], %r264;
	st.global.u32 	[%rd139+-4], %r263;
	mov.u32 	%r264, %r263;
$L__BB2_105:
	ld.global.u32 	%r256, [%rd139];
	setp.le.s32 	%p66, %r264, %r256;
	@%p66 bra 	$L__BB2_107;
	st.global.u32 	[%rd139+-4], %r256;
	st.global.u32 	[%rd139], %r264;
	mov.u32 	%r256, %r264;
$L__BB2_107:
	add.s32 	%r255, %r255, 8;
	add.s64 	%rd139, %rd139, 32;
	add.s32 	%r266, %r266, 8;
	setp.ne.s32 	%p67, %r255, 0;
	@%p67 bra 	$L__BB2_91;
$L__BB2_108:
	and.b32  	%r207, %r113, 7;
	setp.eq.s32 	%p68, %r207, 0;
	@%p68 bra 	$L__BB2_127;
	sub.s16 	%rs26, %rs6, %rs32;
	cvt.u32.u16 	%r208, %rs26;
	and.b32  	%r138, %r208, 7;
	add.s32 	%r209, %r138, -1;
	setp.lt.u32 	%p69, %r209, 3;
	@%p69 bra 	$L__BB2_118;
	mul.wide.u32 	%rd135, %r266, 4;
	add.s64 	%rd22, %rd17, %rd135;
	ld.global.u32 	%r139, [%rd22+4];
	ld.global.u32 	%r267, [%rd22+8];
	setp.le.s32 	%p70, %r139, %r267;
	@%p70 bra 	$L__BB2_112;
	st.global.u32 	[%rd22+4], %r267;
	st.global.u32 	[%rd22+8], %r139;
	mov.u32 	%r267, %r139;
$L__BB2_112:
	ld.global.u32 	%r268, [%rd22+12];
	setp.le.s32 	%p71, %r267, %r268;
	@%p71 bra 	$L__BB2_114;
	st.global.u32 	[%rd22+8], %r268;
	st.global.u32 	[%rd22+12], %r267;
	mov.u32 	%r268, %r267;
$L__BB2_114:
	ld.global.u32 	%r269, [%rd22+16];
	setp.le.s32 	%p72, %r268, %r269;
	@%p72 bra 	$L__BB2_116;
	st.global.u32 	[%rd22+12], %r269;
	st.global.u32 	[%rd22+16], %r268;
	mov.u32 	%r269, %r268;
$L__BB2_116:
	add.s32 	%r266, %r266, 4;
	ld.global.u32 	%r147, [%rd22+20];
	setp.le.s32 	%p73, %r269, %r147;
	@%p73 bra 	$L__BB2_118;
	st.global.u32 	[%rd22+16], %r147;
	st.global.u32 	[%rd22+20], %r269;
$L__BB2_118:
	and.b32  	%r210, %r138, 3;
	setp.eq.s32 	%p74, %r210, 0;
	@%p74 bra 	$L__BB2_127;
	sub.s16 	%rs10, %rs7, %rs31;
	and.b16  	%rs27, %rs10, 3;
	setp.eq.s16 	%p75, %rs27, 1;
	@%p75 bra 	$L__BB2_124;
	mul.wide.u32 	%rd136, %r266, 4;
	add.s64 	%rd23, %rd17, %rd136;
	ld.global.u32 	%r149, [%rd23+4];
	ld.global.u32 	%r271, [%rd23+8];
	setp.le.s32 	%p76, %r149, %r271;
	@%p76 bra 	$L__BB2_122;
	st.global.u32 	[%rd23+4], %r271;
	st.global.u32 	[%rd23+8], %r149;
	mov.u32 	%r271, %r149;
$L__BB2_122:
	add.s32 	%r266, %r266, 2;
	ld.global.u32 	%r153, [%rd23+12];
	setp.le.s32 	%p77, %r271, %r153;
	@%p77 bra 	$L__BB2_124;
	st.global.u32 	[%rd23+8], %r153;
	st.global.u32 	[%rd23+12], %r271;
$L__BB2_124:
	and.b16  	%rs28, %rs10, 1;
	setp.eq.b16 	%p78, %rs28, 1;
	not.pred 	%p79, %p78;
	@%p79 bra 	$L__BB2_127;
	mul.wide.u32 	%rd137, %r266, 4;
	add.s64 	%rd24, %rd17, %rd137;
	ld.global.u32 	%r155, [%rd24+4];
	ld.global.u32 	%r156, [%rd24+8];
	setp.le.s32 	%p80, %r155, %r156;
	@%p80 bra 	$L__BB2_127;
	st.global.u32 	[%rd24+4], %r156;
	st.global.u32 	[%rd24+8], %r155;
$L__BB2_127:
	add.s32 	%r254, %r254, 1;
	setp.ne.s32 	%p81, %r254, %r110;
	add.s16 	%rs32, %rs32, 1;
	add.s16 	%rs31, %rs31, 1;
	@%p81 bra 	$L__BB2_89;
	ld.global.u32 	%r273, [%rd1];
$L__BB2_129:
	add.s32 	%r160, %r253, 1;
	setp.lt.s32 	%p82, %r253, %r273;
	mov.u32 	%r253, %r160;
	@%p82 bra 	$L__BB2_87;
$L__BB2_130:
	ret;

}
	// .globl	_Z9genetic_1P4goodS0_Pii
.visible .entry _Z9genetic_1P4goodS0_Pii(
	.param .u64 .ptr .align 1 _Z9genetic_1P4goodS0_Pii_param_0,
	.param .u64 .ptr .align 1 _Z9genetic_1P4goodS0_Pii_param_1,
	.param .u64 .ptr .align 1 _Z9genetic_1P4goodS0_Pii_param_2,
	.param .u32 _Z9genetic_1P4goodS0_Pii_param_3
)
{
	.reg .pred 	%p<3>;
	.reg .b32 	%r<14>;
	.reg .b64 	%rd<19>;

	ld.param.u64 	%rd7, [_Z9genetic_1P4goodS0_Pii_param_0];
	ld.param.u64 	%rd8, [_Z9genetic_1P4goodS0_Pii_param_1];
	ld.param.u64 	%rd9, [_Z9genetic_1P4goodS0_Pii_param_2];
	ld.param.u32 	%r4, [_Z9genetic_1P4goodS0_Pii_param_3];
	mov.u32 	%r5, %ntid.x;
	mov.u32 	%r6, %ctaid.x;
	mov.u32 	%r7, %tid.x;
	mad.lo.s32 	%r8, %r5, %r6, %r7;
	add.s32 	%r1, %r8, 1;
	setp.ge.s32 	%p1, %r1, %r4;
	@%p1 bra 	$L__BB3_3;
	cvta.to.global.u64 	%rd10, %rd9;
	cvta.to.global.u64 	%rd11, %rd8;
	cvta.to.global.u64 	%rd12, %rd7;
	mul.wide.s32 	%rd13, %r1, 6120;
	add.s64 	%rd18, %rd12, %rd13;
	mul.wide.s32 	%rd14, %r1, 4;
	add.s64 	%rd15, %rd10, %rd14;
	ld.global.u32 	%r10, [%rd15];
	mul.wide.s32 	%rd16, %r10, 6120;
	add.s64 	%rd17, %rd11, %rd16;
	mov.b32 	%r13, 0;
$L__BB3_2:
	ld.global.v2.u32 	{%r11, %r12}, [%rd17];
	st.global.v2.u32 	[%rd18], {%r11, %r12};
	add.s32 	%r3, %r13, 1;
	add.s64 	%rd18, %rd18, 8;
	add.s64 	%rd17, %rd17, 8;
	setp.lt.u32 	%p2, %r13, 764;
	mov.u32 	%r13, %r3;
	@%p2 bra 	$L__BB3_2;
$L__BB3_3:
	ret;

}
	// .globl	_Z9genetic_2P4goodS0_Pii
.visible .entry _Z9genetic_2P4goodS0_Pii(
	.param .u64 .ptr .align 1 _Z9genetic_2P4goodS0_Pii_param_0,
	.param .u64 .ptr .align 1 _Z9genetic_2P4goodS0_Pii_param_1,
	.param .u64 .ptr .align 1 _Z9genetic_2P4goodS0_Pii_param_2,
	.param .u32 _Z9genetic_2P4goodS0_Pii_param_3
)
{
	.reg .pred 	%p<21>;
	.reg .b32 	%r<66>;
	.reg .b64 	%rd<53>;
	.reg .b64 	%fd<171>;

	ld.param.u64 	%rd21, [_Z9genetic_2P4goodS0_Pii_param_0];
	ld.param.u64 	%rd22, [_Z9genetic_2P4goodS0_Pii_param_1];
	ld.param.u64 	%rd23, [_Z9genetic_2P4goodS0_Pii_param_2];
	ld.param.u32 	%r39, [_Z9genetic_2P4goodS0_Pii_param_3];
	mov.u32 	%r40, %ntid.x;
	mov.u32 	%r41, %ctaid.x;
	mov.u32 	%r42, %tid.x;
	mad.lo.s32 	%r43, %r40, %r41, %r42;
	add.s32 	%r1, %r43, 1;
	setp.ge.s32 	%p1, %r1, %r39;
	@%p1 bra 	$L__BB4_31;
	cvta.to.global.u64 	%rd24, %rd22;
	cvta.to.global.u64 	%rd1, %rd21;
	mul.wide.s32 	%rd25, %r1, 6120;
	add.s64 	%rd2, %rd1, %rd25;
	add.s64 	%rd47, %rd24, %rd25;
	mov.b32 	%r53, 0;
	mov.u64 	%rd48, %rd2;
$L__BB4_2:
	ld.global.v2.u32 	{%r45, %r46}, [%rd47];
	st.global.v2.u32 	[%rd48], {%r45, %r46};
	add.s32 	%r3, %r53, 1;
	add.s64 	%rd48, %rd48, 8;
	add.s64 	%rd47, %rd47, 8;
	setp.lt.u32 	%p2, %r53, 764;
	mov.u32 	%r53, %r3;
	@%p2 bra 	$L__BB4_2;
	add.s64 	%rd8, %rd2, 8;
	cvta.to.global.u64 	%rd26, %rd23;
	ld.global.u32 	%r4, [%rd26];
	setp.lt.s32 	%p3, %r4, 1;
	mov.f64 	%fd170, 0d0000000000000000;
	@%p3 bra 	$L__BB4_17;
	and.b32  	%r5, %r4, 15;
	setp.lt.u32 	%p4, %r4, 16;
	mov.f64 	%fd170, 0d0000000000000000;
	mov.b32 	%r57, 1;
	@%p4 bra 	$L__BB4_8;
	and.b32  	%r49, %r4, 2147483632;
	neg.s32 	%r55, %r49;
	add.s64 	%rd28, %rd25, %rd1;
	add.s64 	%rd49, %rd28, 72;
	mov.f64 	%fd170, 0d0000000000000000;
	mov.b32 	%r54, 0;
$L__BB4_6:
	.pragma "nounroll";
	ld.global.f64 	%fd19, [%rd49+-56];
	fma.rn.f64 	%fd20, %fd19, %fd19, %fd170;
	ld.global.f64 	%fd21, [%rd49+-48];
	fma.rn.f64 	%fd22, %fd21, %fd21, %fd20;
	ld.global.f64 	%fd23, [%rd49+-40];
	fma.rn.f64 	%fd24, %fd23, %fd23, %fd22;
	ld.global.f64 	%fd25, [%rd49+-32];
	fma.rn.f64 	%fd26, %fd25, %fd25, %fd24;
	ld.global.f64 	%fd27, [%rd49+-24];
	fma.rn.f64 	%fd28, %fd27, %fd27, %fd26;
	ld.global.f64 	%fd29, [%rd49+-16];
	fma.rn.f64 	%fd30, %fd29, %fd29, %fd28;
	ld.global.f64 	%fd31, [%rd49+-8];
	fma.rn.f64 	%fd32, %fd31, %fd31, %fd30;
	ld.global.f64 	%fd33, [%rd49];
	fma.rn.f64 	%fd34, %fd33, %fd33, %fd32;
	ld.global.f64 	%fd35, [%rd49+8];
	fma.rn.f64 	%fd36, %fd35, %fd35, %fd34;
	ld.global.f64 	%fd37, [%rd49+16];
	fma.rn.f64 	%fd38, %fd37, %fd37, %fd36;
	ld.global.f64 	%fd39, [%rd49+24];
	fma.rn.f64 	%fd40, %fd39, %fd39, %fd38;
	ld.global.f64 	%fd41, [%rd49+32];
	fma.rn.f64 	%fd42, %fd41, %fd41, %fd40;
	ld.global.f64 	%fd43, [%rd49+40];
	fma.rn.f64 	%fd44, %fd43, %fd43, %fd42;
	ld.global.f64 	%fd45, [%rd49+48];
	fma.rn.f64 	%fd46, %fd45, %fd45, %fd44;
	ld.global.f64 	%fd47, [%rd49+56];
	fma.rn.f64 	%fd48, %fd47, %fd47, %fd46;
	ld.global.f64 	%fd49, [%rd49+64];
	fma.rn.f64 	%fd170, %fd49, %fd49, %fd48;
	add.s32 	%r55, %r55, 16;
	add.s32 	%r54, %r54, 16;
	add.s64 	%rd49, %rd49, 128;
	setp.ne.s32 	%p5, %r55, 0;
	@%p5 bra 	$L__BB4_6;
	add.s32 	%r57, %r54, 1;
$L__BB4_8:
	setp.eq.s32 	%p6, %r5, 0;
	@%p6 bra 	$L__BB4_17;
	and.b32  	%r13, %r4, 7;
	setp.lt.u32 	%p7, %r5, 8;
	@%p7 bra 	$L__BB4_11;
	mul.wide.u32 	%rd29, %r57, 8;
	add.s64 	%rd30, %rd8, %rd29;
	ld.global.f64 	%fd51, [%rd30];
	fma.rn.f64 	%fd52, %fd51, %fd51, %fd170;
	ld.global.f64 	%fd53, [%rd30+8];
	fma.rn.f64 	%fd54, %fd53, %fd53, %fd52;
	ld.global.f64 	%fd55, [%rd30+16];
	fma.rn.f64 	%fd56, %fd55, %fd55, %fd54;
	ld.global.f64 	%fd57, [%rd30+24];
	fma.rn.f64 	%fd58, %fd57, %fd57, %fd56;
	ld.global.f64 	%fd59, [%rd30+32];
	fma.rn.f64 	%fd60, %fd59, %fd59, %fd58;
	ld.global.f64 	%fd61, [%rd30+40];
	fma.rn.f64 	%fd62, %fd61, %fd61, %fd60;
	ld.global.f64 	%fd63, [%rd30+48];
	fma.rn.f64 	%fd64, %fd63, %fd63, %fd62;
	ld.global.f64 	%fd65, [%rd30+56];
	fma.rn.f64 	%fd170, %fd65, %fd65, %fd64;
	add.s32 	%r57, %r57, 8;
$L__BB4_11:
	setp.eq.s32 	%p8, %r13, 0;
	@%p8 bra 	$L__BB4_17;
	and.b32  	%r16, %r4, 3;
	setp.lt.u32 	%p9, %r13, 4;
	@%p9 bra 	$L__BB4_14;
	mul.wide.u32 	%rd31, %r57, 8;
	add.s64 	%rd32, %rd8, %rd31;
	ld.global.f64 	%fd67, [%rd32];
	fma.rn.f64 	%fd68, %fd67, %fd67, %fd170;
	ld.global.f64 	%fd69, [%rd32+8];
	fma.rn.f64 	%fd70, %fd69, %fd69, %fd68;
	ld.global.f64 	%fd71, [%rd32+16];
	fma.rn.f64 	%fd72, %fd71, %fd71, %fd70;
	ld.global.f64 	%fd73, [%rd32+24];
	fma.rn.f64 	%fd170, %fd73, %fd73, %fd72;
	add.s32 	%r57, %r57, 4;
$L__BB4_14:
	setp.eq.s32 	%p10, %r16, 0;
	@%p10 bra 	$L__BB4_17;
	mul.wide.u32 	%rd34, %r57, 8;
	add.s64 	%rd35, %rd25, %rd34;
	add.s64 	%rd36, %rd35, %rd1;
	add.s64 	%rd50, %rd36, 8;
	neg.s32 	%r59, %r16;
$L__BB4_16:
	.pragma "nounroll";
	ld.global.f64 	%fd74, [%rd50];
	fma.rn.f64 	%fd170, %fd74, %fd74, %fd170;
	add.s64 	%rd50, %rd50, 8;
	add.s32 	%r59, %r59, 1;
	setp.ne.s32 	%p11, %r59, 0;
	@%p11 bra 	$L__BB4_16;
$L__BB4_17:
	setp.lt.s32 	%p12, %r4, 1;
	sqrt.rn.f64 	%fd14, %fd170;
	@%p12 bra 	$L__BB4_31;
	and.b32  	%r22, %r4, 15;
	setp.lt.u32 	%p13, %r4, 16;
	mov.b32 	%r63, 1;
	@%p13 bra 	$L__BB4_22;
	and.b32  	%r52, %r4, 2147483632;
	neg.s32 	%r61, %r52;
	add.s64 	%rd38, %rd25, %rd1;
	add.s64 	%rd51, %rd38, 72;
	mov.b32 	%r60, 0;
$L__BB4_20:
	.pragma "nounroll";
	ld.global.f64 	%fd75, [%rd51+-56];
	mul.f64 	%fd76, %fd75, 0d4059000000000000;
	div.rn.f64 	%fd77, %fd76, %fd14;
	st.global.f64 	[%rd51+-56], %fd77;
	ld.global.f64 	%fd78, [%rd51+-48];
	mul.f64 	%fd79, %fd78, 0d4059000000000000;
	div.rn.f64 	%fd80, %fd79, %fd14;
	st.global.f64 	[%rd51+-48], %fd80;
	ld.global.f64 	%fd81, [%rd51+-40];
	mul.f64 	%fd82, %fd81, 0d4059000000000000;
	div.rn.f64 	%fd83, %fd82, %fd14;
	st.global.f64 	[%rd51+-40], %fd83;
	ld.global.f64 	%fd84, [%rd51+-32];
	mul.f64 	%fd85, %fd84, 0d4059000000000000;
	div.rn.f64 	%fd86, %fd85, %fd14;
	st.global.f64 	[%rd51+-32], %fd86;
	ld.global.f64 	%fd87, [%rd51+-24];
	mul.f64 	%fd88, %fd87, 0d4059000000000000;
	div.rn.f64 	%fd89, %fd88, %fd14;
	st.global.f64 	[%rd51+-24], %fd89;
	ld.global.f64 	%fd90, [%rd51+-16];
	mul.f64 	%fd91, %fd90, 0d4059000000000000;
	div.rn.f64 	%fd92, %fd91, %fd14;
	st.global.f64 	[%rd51+-16], %fd92;
	ld.global.f64 	%fd93, [%rd51+-8];
	mul.f64 	%fd94, %fd93, 0d4059000000000000;
	div.rn.f64 	%fd95, %fd94, %fd14;
	st.global.f64 	[%rd51+-8], %fd95;
	ld.global.f64 	%fd96, [%rd51];
	mul.f64 	%fd97, %fd96, 0d4059000000000000;
	div.rn.f64 	%fd98, %fd97, %fd14;
	st.global.f64 	[%rd51], %fd98;
	ld.global.f64 	%fd99, [%rd51+8];
	mul.f64 	%fd100, %fd99, 0d4059000000000000;
	div.rn.f64 	%fd101, %fd100, %fd14;
	st.global.f64 	[%rd51+8], %fd101;
	ld.global.f64 	%fd102, [%rd51+16];
	mul.f64 	%fd103, %fd102, 0d4059000000000000;
	div.rn.f64 	%fd104, %fd103, %fd14;
	st.global.f64 	[%rd51+16], %fd104;
	ld.global.f64 	%fd105, [%rd51+24];
	mul.f64 	%fd106, %fd105, 0d4059000000000000;
	div.rn.f64 	%fd107, %fd106, %fd14;
	st.global.f64 	[%rd51+24], %fd107;
	ld.global.f64 	%fd108, [%rd51+32];
	mul.f64 	%fd109, %fd108, 0d4059000000000000;
	div.rn.f64 	%fd110, %fd109, %fd14;
	st.global.f64 	[%rd51+32], %fd110;
	ld.global.f64 	%fd111, [%rd51+40];
	mul.f64 	%fd112, %fd111, 0d4059000000000000;
	div.rn.f64 	%fd113, %fd112, %fd14;
	st.global.f64 	[%rd51+40], %fd113;
	ld.global.f64 	%fd114, [%rd51+48];
	mul.f64 	%fd115, %fd114, 0d4059000000000000;
	div.rn.f64 	%fd116, %fd115, %fd14;
	st.global.f64 	[%rd51+48], %fd116;
	ld.global.f64 	%fd117, [%rd51+56];
	mul.f64 	%fd118, %fd117, 0d4059000000000000;
	div.rn.f64 	%fd119, %fd118, %fd14;
	st.global.f64 	[%rd51+56], %fd119;
	ld.global.f64 	%fd120, [%rd51+64];
	mul.f64 	%fd121, %fd120, 0d4059000000000000;
	div.rn.f64 	%fd122, %fd121, %fd14;
	st.global.f64 	[%rd51+64], %fd122;
	add.s32 	%r61, %r61, 16;
	add.s32 	%r60, %r60, 16;
	add.s64 	%rd51, %rd51, 128;
	setp.ne.s32 	%p14, %r61, 0;
	@%p14 bra 	$L__BB4_20;
	add.s32 	%r63, %r60, 1;
$L__BB4_22:
	setp.eq.s32 	%p15, %r22, 0;
	@%p15 bra 	$L__BB4_31;
	and.b32  	%r30, %r4, 7;
	setp.lt.u32 	%p16, %r22, 8;
	@%p16 bra 	$L__BB4_25;
	mul.wide.u32 	%rd39, %r63, 8;
	add.s64 	%rd40, %rd8, %rd39;
	ld.global.f64 	%fd123, [%rd40];
	mul.f64 	%fd124, %fd123, 0d4059000000000000;
	div.rn.f64 	%fd125, %fd124, %fd14;
	st.global.f64 	[%rd40], %fd125;
	ld.global.f64 	%fd126, [%rd40+8];
	mul.f64 	%fd127, %fd126, 0d4059000000000000;
	div.rn.f64 	%fd128, %fd127, %fd14;
	st.global.f64 	[%rd40+8], %fd128;
	ld.global.f64 	%fd129, [%rd40+16];
	mul.f64 	%fd130, %fd129, 0d4059000000000000;
	div.rn.f64 	%fd131, %fd130, %fd14;
	st.global.f64 	[%rd40+16], %fd131;
	ld.global.f64 	%fd132, [%rd40+24];
	mul.f64 	%fd133, %fd132, 0d4059000000000000;
	div.rn.f64 	%fd134, %fd133, %fd14;
	st.global.f64 	[%rd40+24], %fd134;
	ld.global.f64 	%fd135, [%rd40+32];
	mul.f64 	%fd136, %fd135, 0d4059000000000000;
	div.rn.f64 	%fd137, %fd136, %fd14;
	st.global.f64 	[%rd40+32], %fd137;
	ld.global.f64 	%fd138, [%rd40+40];
	mul.f64 	%fd139, %fd138, 0d4059000000000000;
	div.rn.f64 	%fd140, %fd139, %fd14;
	st.global.f64 	[%rd40+40], %fd140;
	ld.global.f64 	%fd141, [%rd40+48];
	mul.f64 	%fd142, %fd141, 0d4059000000000000;
	div.rn.f64 	%fd143, %fd142, %fd14;
	st.global.f64 	[%rd40+48], %fd143;
	ld.global.f64 	%fd144, [%rd40+56];
	mul.f64 	%fd145, %fd144, 0d4059000000000000;
	div.rn.f64 	%fd146, %fd145, %fd14;
	st.global.f64 	[%rd40+56], %fd146;
	add.s32 	%r63, %r63, 8;
$L__BB4_25:
	setp.eq.s32 	%p17, %r30, 0;
	@%p17 bra 	$L__BB4_31;
	and.b32  	%r33, %r4, 3;
	setp.lt.u32 	%p18, %r30, 4;
	@%p18 bra 	$L__BB4_28;
	mul.wide.u32 	%rd41, %r63, 8;
	add.s64 	%rd42, %rd8, %rd41;
	ld.global.f64 	%fd147, [%rd42];
	mul.f64 	%fd148, %fd147, 0d4059000000000000;
	div.rn.f64 	%fd149, %fd148, %fd14;
	st.global.f64 	[%rd42], %fd149;
	ld.global.f64 	%fd150, [%rd42+8];
	mul.f64 	%fd151, %fd150, 0d4059000000000000;
	div.rn.f64 	%fd152, %fd151, %fd14;
	st.global.f64 	[%rd42+8], %fd152;
	ld.global.f64 	%fd153, [%rd42+16];
	mul.f64 	%fd154, %fd153, 0d4059000000000000;
	div.rn.f64 	%fd155, %fd154, %fd14;
	st.global.f64 	[%rd42+16], %fd155;
	ld.global.f64 	%fd156, [%rd42+24];
	mul.f64 	%fd157, %fd156, 0d4059000000000000;
	div.rn.f64 	%fd158, %fd157, %fd14;
	st.global.f64 	[%rd42+24], %fd158;
	add.s32 	%r63, %r63, 4;
$L__BB4_28:
	setp.eq.s32 	%p19, %r33, 0;
	@%p19 bra 	$L__BB4_31;
	mul.wide.u32 	%rd44, %r63, 8;
	add.s64 	%rd45, %rd25, %rd44;
	add.s64 	%rd46, %rd45, %rd1;
	add.s64 	%rd52, %rd46, 8;
	neg.s32 	%r65, %r33;
$L__BB4_30:
	.pragma "nounroll";
	ld.global.f64 	%fd159, [%rd52];
	mul.f64 	%fd160, %fd159, 0d4059000000000000;
	div.rn.f64 	%fd161, %fd160, %fd14;
	st.global.f64 	[%rd52], %fd161;
	add.s64 	%rd52, %rd52, 8;
	add.s32 	%r65, %r65, 1;
	setp.ne.s32 	%p20, %r65, 0;
	@%p20 bra 	$L__BB4_30;
$L__BB4_31:
	ret;

}


// ===== COMPILED SASS (sm_100) =====

	.target	sm_100

	.elftype	@"ET_EXEC"


//--------------------- .note.nv.tkinfo           --------------------------
	.section	.note.nv.tkinfo,"",@"SHT_NOTE"
	.sectionflags	@"SHF_NOTE_NV_TKINFO"
	.tkinfo
        /*0018*/ 	.word	0x00000002
        /*0030*/ 	.string	""
        /*0030*/ 	.string	"ptxas"
        /*0030*/ 	.string	"Cuda compilation tools, release 13.0, V13.0.88"
        /*0030*/ 	.string	"Build cuda_13.0.r13.0/compiler.36424714_0"
        /*0030*/ 	.string	"-arch sm_100 -m 64 "



//--------------------- .note.nv.cuinfo           --------------------------
	.section	.note.nv.cuinfo,"",@"SHT_NOTE"
	.sectionflags	@"SHF_NOTE_NV_CUINFO"
        /*0018*/ 	.short	0x0002
        /*001a*/ 	.short	0x0064
        /*001c*/ 	.short	0x0082
	.zero		2


//--------------------- .nv.info                  --------------------------
	.section	.nv.info,"",@"SHT_CUDA_INFO"
	.align	4


	//----- nvinfo : EIATTR_REGCOUNT
	.align		4
        /*0000*/ 	.byte	0x04, 0x2f
        /*0002*/ 	.short	(.L_10 - .L_9)
	.align		4
.L_9:
        /*0004*/ 	.word	index@(_Z9CalculatePP2obP4goodPiS4_S4_i)
        /*0008*/ 	.word	0x00000020


	//----- nvinfo : EIATTR_FRAME_SIZE
	.align		4
.L_10:
        /*000c*/ 	.byte	0x04, 0x11
        /*000e*/ 	.short	(.L_12 - .L_11)
	.align		4
.L_11:
        /*0010*/ 	.word	index@(_Z9CalculatePP2obP4goodPiS4_S4_i)
        /*0014*/ 	.word	0x00001fd0


	//----- nvinfo : EIATTR_REGCOUNT
	.align		4
.L_12:
        /*0018*/ 	.byte	0x04, 0x2f
        /*001a*/ 	.short	(.L_14 - .L_13)
	.align		4
.L_13:
        /*001c*/ 	.word	index@(_Z5crossPjPiS0_P4goodS0_i)
        /*0020*/ 	.word	0x00000020


	//----- nvinfo : EIATTR_FRAME_SIZE
	.align		4
.L_14:
        /*0024*/ 	.byte	0x04, 0x11
        /*0026*/ 	.short	(.L_16 - .L_15)
	.align		4
.L_15:
        /*0028*/ 	.word	index@($__internal_5_$__cuda_sm20_dsqrt_rn_f64_mediumpath_v1)
        /*002c*/ 	.word	0x00000fe8


	//----- nvinfo : EIATTR_FRAME_SIZE
	.align		4
.L_16:
        /*0030*/ 	.byte	0x04, 0x11
        /*0032*/ 	.short	(.L_18 - .L_17)
	.align		4
.L_17:
        /*0034*/ 	.word	index@($__internal_4_$__cuda_sm20_div_rn_f64_full)
        /*0038*/ 	.word	0x00000fe8


	//----- nvinfo : EIATTR_FRAME_SIZE
	.align		4
.L_18:
        /*003c*/ 	.byte	0x04, 0x11
        /*003e*/ 	.short	(.L_20 - .L_19)
	.align		4
.L_19:
        /*0040*/ 	.word	index@(_Z5crossPjPiS0_P4goodS0_i)
        /*0044*/ 	.word	0x00000fe8


	//----- nvinfo : EIATTR_REGCOUNT
	.align		4
.L_20:
        /*0048*/ 	.byte	0x04, 0x2f
        /*004a*/ 	.short	(.L_22 - .L_21)
	.align		4
.L_21:
        /*004c*/ 	.word	index@(_Z9variationPjPiS0_P4goodS0_i)
        /*0050*/ 	.word	0x00000020


	//----- nvinfo : EIATTR_FRAME_SIZE
	.align		4
.L_22:
        /*0054*/ 	.byte	0x04, 0x11
        /*0056*/ 	.short	(.L_24 - .L_23)
	.align		4
.L_23:
        /*0058*/ 	.word	index@($__internal_3_$__cuda_sm20_dsqrt_rn_f64_mediumpath_v1)
        /*005c*/ 	.word	0x00001fd0


	//----- nvinfo : EIATTR_FRAME_SIZE
	.align		4
.L_24:
        /*0060*/ 	.byte	0x04, 0x11
        /*0062*/ 	.short	(.L_26 - .L_25)
	.align		4
.L_25:
        /*0064*/ 	.word	index@($__internal_2_$__cuda_sm20_div_rn_f64_full)
        /*0068*/ 	.word	0x00001fd0


	//----- nvinfo : EIATTR_FRAME_SIZE
	.align		4
.L_26:
        /*006c*/ 	.byte	0x04, 0x11
        /*006e*/ 	.short	(.L_28 - .L_27)
	.align		4
.L_27:
        /*0070*/ 	.word	index@(_Z9variationPjPiS0_P4goodS0_i)
        /*0074*/ 	.word	0x00001fd0


	//----- nvinfo : EIATTR_REGCOUNT
	.align		4
.L_28:
        /*0078*/ 	.byte	0x04, 0x2f
        /*007a*/ 	.short	(.L_30 - .L_29)
	.align		4
.L_29:
        /*007c*/ 	.word	index@(_Z9genetic_1P4goodS0_Pii)
        /*0080*/ 	.word	0x0000000c


	//----- nvinfo : EIATTR_FRAME_SIZE
	.align		4
.L_30:
        /*0084*/ 	.byte	0x04, 0x11
        /*0086*/ 	.short	(.L_32 - .L_31)
	.align		4
.L_31:
        /*0088*/ 	.word	index@(_Z9genetic_1P4goodS0_Pii)
        /*008c*/ 	.word	0x00000000


	//----- nvinfo : EIATTR_REGCOUNT
	.align		4
.L_32:
        /*0090*/ 	.byte	0x04, 0x2f
        /*0092*/ 	.short	(.L_34 - .L_33)
	.align		4
.L_33:
        /*0094*/ 	.word	index@(_Z9genetic_2P4goodS0_Pii)
        /*0098*/ 	.word	0x00000021


	//----- nvinfo : EIATTR_FRAME_SIZE
	.align		4
.L_34:
        /*009c*/ 	.byte	0x04, 0x11
        /*009e*/ 	.short	(.L_36 - .L_35)
	.align		4
.L_35:
        /*00a0*/ 	.word	index@($__internal_1_$__cuda_sm20_dsqrt_rn_f64_mediumpath_v1)
        /*00a4*/ 	.word	0x00000000


	//----- nvinfo : EIATTR_FRAME_SIZE
	.align		4
.L_36:
        /*00a8*/ 	.byte	0x04, 0x11
        /*00aa*/ 	.short	(.L_38 - .L_37)
	.align		4
.L_37:
        /*00ac*/ 	.word	index@($__internal_0_$__cuda_sm20_div_rn_f64_full)
        /*00b0*/ 	.word	0x00000000


	//----- nvinfo : EIATTR_FRAME_SIZE
	.align		4
.L_38:
        /*00b4*/ 	.byte	0x04, 0x11
        /*00b6*/ 	.short	(.L_40 - .L_39)
	.align		4
.L_39:
        /*00b8*/ 	.word	index@(_Z9genetic_2P4goodS0_Pii)
        /*00bc*/ 	.word	0x00000000


	//----- nvinfo : EIATTR_MIN_STACK_SIZE
	.align		4
.L_40:
        /*00c0*/ 	.byte	0x04, 0x12
        /*00c2*/ 	.short	(.L_42 - .L_41)
	.align		4
.L_41:
        /*00c4*/ 	.word	index@(_Z9genetic_2P4goodS0_Pii)
        /*00c8*/ 	.word	0x00000000


	//----- nvinfo : EIATTR_MIN_STACK_SIZE
	.align		4
.L_42:
        /*00cc*/ 	.byte	0x04, 0x12
        /*00ce*/ 	.short	(.L_44 - .L_43)
	.align		4
.L_43:
        /*00d0*/ 	.word	index@(_Z9genetic_1P4goodS0_Pii)
        /*00d4*/ 	.word	0x00000000


	//----- nvinfo : EIATTR_MIN_STACK_SIZE
	.align		4
.L_44:
        /*00d8*/ 	.byte	0x04, 0x12
        /*00da*/ 	.short	(.L_46 - .L_45)
	.align		4
.L_45:
        /*00dc*/ 	.word	index@(_Z9variationPjPiS0_P4goodS0_i)
        /*00e0*/ 	.word	0x00001fd0


	//----- nvinfo : EIATTR_MIN_STACK_SIZE
	.align		4
.L_46:
        /*00e4*/ 	.byte	0x04, 0x12
        /*00e6*/ 	.short	(.L_48 - .L_47)
	.align		4
.L_47:
        /*00e8*/ 	.word	index@(_Z5crossPjPiS0_P4goodS0_i)
        /*00ec*/ 	.word	0x00000fe8


	//----- nvinfo : EIATTR_MIN_STACK_SIZE
	.align		4
.L_48:
        /*00f0*/ 	.byte	0x04, 0x12
        /*00f2*/ 	.short	(.L_50 - .L_49)
	.align		4
.L_49:
        /*00f4*/ 	.word	index@(_Z9CalculatePP2obP4goodPiS4_S4_i)
        /*00f8*/ 	.word	0x00001fd0
.L_50:


//--------------------- .nv.compat                --------------------------
	.section	.nv.compat,"",@"SHT_CUDA_COMPAT_INFO"
	.align	4
        /*0000*/ 	.byte	0x02, 0x09, 0x00, 0x00, 0x02, 0x02, 0x01, 0x00, 0x02, 0x05, 0x05, 0x00, 0x03, 0x07, 0x01, 0x01
        /*0010*/ 	.byte	0x02, 0x03, 0x00, 0x00, 0x02, 0x06, 0x01, 0x00, 0x04, 0x0b, 0x08, 0x00, 0x01, 0x00, 0x00, 0x00
        /*0020*/ 	.byte	0x00, 0x00, 0x00, 0x00


//--------------------- .nv.info._Z9genetic_2P4goodS0_Pii --------------------------
	.section	.nv.info._Z9genetic_2P4goodS0_Pii,"",@"SHT_CUDA_INFO"
	.sectionflags	@""
	.align	4


	//----- nvinfo : EIATTR_CUDA_API_VERSION
	.align		4
        /*0000*/ 	.byte	0x04, 0x37
        /*0002*/ 	.short	(.L_52 - .L_51)
.L_51:
        /*0004*/ 	.word	0x00000082


	//----- nvinfo : EIATTR_KPARAM_INFO
	.align		4
.L_52:
        /*0008*/ 	.byte	0x04, 0x17
        /*000a*/ 	.short	(.L_54 - .L_53)
.L_53:
        /*000c*/ 	.word	0x00000000
        /*0010*/ 	.short	0x0003
        /*0012*/ 	.short	0x0018
        /*0014*/ 	.byte	0x00, 0xf0, 0x11, 0x00


	//----- nvinfo : EIATTR_KPARAM_INFO
	.align		4
.L_54:
        /*0018*/ 	.byte	0x04, 0x17
        /*001a*/ 	.short	(.L_56 - .L_55)
.L_55:
        /*001c*/ 	.word	0x00000000
        /*0020*/ 	.short	0x0002
        /*0022*/ 	.short	0x0010
        /*0024*/ 	.byte	0x00, 0xf5, 0x21, 0x00


	//----- nvinfo : EIATTR_KPARAM_INFO
	.align		4
.L_56:
        /*0028*/ 	.byte	0x04, 0x17
        /*002a*/ 	.short	(.L_58 - .L_57)
.L_57:
        /*002c*/ 	.word	0x00000000
        /*0030*/ 	.short	0x0001
        /*0032*/ 	.short	0x0008
        /*0034*/ 	.byte	0x00, 0xf5, 0x21, 0x00


	//----- nvinfo : EIATTR_KPARAM_INFO
	.align		4
.L_58:
        /*0038*/ 	.byte	0x04, 0x17
        /*003a*/ 	.short	(.L_60 - .L_59)
.L_59:
        /*003c*/ 	.word	0x00000000
        /*0040*/ 	.short	0x0000
        /*0042*/ 	.short	0x0000
        /*0044*/ 	.byte	0x00, 0xf5, 0x21, 0x00


	//----- nvinfo : EIATTR_SPARSE_MMA_MASK
	.align		4
.L_60:
        /*0048*/ 	.byte	0x03, 0x50
        /*004a*/ 	.short	0x0000


	//----- nvinfo : EIATTR_MAXREG_COUNT
	.align		4
        /*004c*/ 	.byte	0x03, 0x1b
        /*004e*/ 	.short	0x00ff


	//----- nvinfo : EIATTR_MERCURY_ISA_VERSION
	.align		4
        /*0050*/ 	.byte	0x03, 0x5f
        /*0052*/ 	.short	0x0101


	//----- nvinfo : EIATTR_VRC_CTA_INIT_COUNT
	.align		4
        /*0054*/ 	.byte	0x02, 0x4a
	.zero		1
	.zero		1


	//----- nvinfo : EIATTR_EXIT_INSTR_OFFSETS
	.align		4
        /*0058*/ 	.byte	0x04, 0x1c
        /*005a*/ 	.short	(.L_62 - .L_61)


	//   ....[0]....
.L_61:
        /*005c*/ 	.word	0x00000080


	//   ....[1]....
        /*0060*/ 	.word	0x00000a40


	//   ....[2]....
        /*0064*/ 	.word	0x000024a0


	//   ....[3]....
        /*0068*/ 	.word	0x000031a0


	//   ....[4]....
        /*006c*/ 	.word	0x000038c0


	//   ....[5]....
        /*0070*/ 	.word	0x00003b40


	//----- nvinfo : EIATTR_CRS_STACK_SIZE
	.align		4
.L_62:
        /*0074*/ 	.byte	0x04, 0x1e
        /*0076*/ 	.short	(.L_64 - .L_63)
.L_63:
        /*0078*/ 	.word	0x00000000


	//----- nvinfo : EIATTR_CBANK_PARAM_SIZE
	.align		4
.L_64:
        /*007c*/ 	.byte	0x03, 0x19
        /*007e*/ 	.short	0x001c


	//----- nvinfo : EIATTR_PARAM_CBANK
	.align		4
        /*0080*/ 	.byte	0x04, 0x0a
        /*0082*/ 	.short	(.L_66 - .L_65)
	.align		4
.L_65:
        /*0084*/ 	.word	index@(.nv.constant0._Z9genetic_2P4goodS0_Pii)
        /*0088*/ 	.short	0x0380
        /*008a*/ 	.short	0x001c


	//----- nvinfo : EIATTR_SW_WAR
	.align		4
.L_66:
        /*008c*/ 	.byte	0x04, 0x36
        /*008e*/ 	.short	(.L_68 - .L_67)
.L_67:
        /*0090*/ 	.word	0x00000008
.L_68:


//--------------------- .nv.info._Z9genetic_1P4goodS0_Pii --------------------------
	.section	.nv.info._Z9genetic_1P4goodS0_Pii,"",@"SHT_CUDA_INFO"
	.sectionflags	@""
	.align	4


	//----- nvinfo : EIATTR_CUDA_API_VERSION
	.align		4
        /*0000*/ 	.byte	0x04, 0x37
        /*0002*/ 	.short	(.L_70 - .L_69)
.L_69:
        /*0004*/ 	.word	0x00000082


	//----- nvinfo : EIATTR_KPARAM_INFO
	.align		4
.L_70:
        /*0008*/ 	.byte	0x04, 0x17
        /*000a*/ 	.short	(.L_72 - .L_71)
.L_71:
        /*000c*/ 	.word	0x00000000
        /*0010*/ 	.short	0x0003
        /*0012*/ 	.short	0x0018
        /*0014*/ 	.byte	0x00, 0xf0, 0x11, 0x00


	//----- nvinfo : EIATTR_KPARAM_INFO
	.align		4
.L_72:
        /*0018*/ 	.byte	0x04, 0x17
        /*001a*/ 	.short	(.L_74 - .L_73)
.L_73:
        /*001c*/ 	.word	0x00000000
        /*0020*/ 	.short	0x0002
        /*0022*/ 	.short	0x0010
        /*0024*/ 	.byte	0x00, 0xf5, 0x21, 0x00


	//----- nvinfo : EIATTR_KPARAM_INFO
	.align		4
.L_74:
        /*0028*/ 	.byte	0x04, 0x17
        /*002a*/ 	.short	(.L_76 - .L_75)
.L_75:
        /*002c*/ 	.word	0x00000000
        /*0030*/ 	.short	0x0001
        /*0032*/ 	.short	0x0008
        /*0034*/ 	.byte	0x00, 0xf5, 0x21, 0x00


	//----- nvinfo : EIATTR_KPARAM_INFO
	.align		4
.L_76:
        /*0038*/ 	.byte	0x04, 0x17
        /*003a*/ 	.short	(.L_78 - .L_77)
.L_77:
        /*003c*/ 	.word	0x00000000
        /*0040*/ 	.short	0x0000
        /*0042*/ 	.short	0x0000
        /*0044*/ 	.byte	0x00, 0xf5, 0x21, 0x00


	//----- nvinfo : EIATTR_SPARSE_MMA_MASK
	.align		4
.L_78:
        /*0048*/ 	.byte	0x03, 0x50
        /*004a*/ 	.short	0x0000


	//----- nvinfo : EIATTR_MAXREG_COUNT
	.align		4
        /*004c*/ 	.byte	0x03, 0x1b
        /*004e*/ 	.short	0x00ff


	//----- nvinfo : EIATTR_MERCURY_ISA_VERSION
	.align		4
        /*0050*/ 	.byte	0x03, 0x5f
        /*0052*/ 	.short	0x0101


	//----- nvinfo : EIATTR_VRC_CTA_INIT_COUNT
	.align		4
        /*0054*/ 	.byte	0x02, 0x4a
	.zero		1
	.zero		1


	//----- nvinfo : EIATTR_EXIT_INSTR_OFFSETS
	.align		4
        /*0058*/ 	.byte	0x04, 0x1c
        /*005a*/ 	.short	(.L_80 - .L_79)


	//   ....[0]....
.L_79:
        /*005c*/ 	.word	0x00000080


	//   ....[1]....
        /*0060*/ 	.word	0x00000220


	//----- nvinfo : EIATTR_CBANK_PARAM_SIZE
	.align		4
.L_80:
        /*0064*/ 	.byte	0x03, 0x19
        /*0066*/ 	.short	0x001c


	//----- nvinfo : EIATTR_PARAM_CBANK
	.align		4
        /*0068*/ 	.byte	0x04, 0x0a
        /*006a*/ 	.short	(.L_82 - .L_81)
	.align		4
.L_81:
        /*006c*/ 	.word	index@(.nv.constant0._Z9genetic_1P4goodS0_Pii)
        /*0070*/ 	.short	0x0380
        /*0072*/ 	.short	0x001c


	//----- nvinfo : EIATTR_SW_WAR
	.align		4
.L_82:
        /*0074*/ 	.byte	0x04, 0x36
        /*0076*/ 	.short	(.L_84 - .L_83)
.L_83:
        /*0078*/ 	.word	0x00000008
.L_84:


//--------------------- .nv.info._Z9variationPjPiS0_P4goodS0_i --------------------------
	.section	.nv.info._Z9variationPjPiS0_P4goodS0_i,"",@"SHT_CUDA_INFO"
	.sectionflags	@""
	.align	4


	//----- nvinfo : EIATTR_CUDA_API_VERSION
	.align		4
        /*0000*/ 	.byte	0x04, 0x37
        /*0002*/ 	.short	(.L_86 - .L_85)
.L_85:
        /*0004*/ 	.word	0x00000082


	//----- nvinfo : EIATTR_KPARAM_INFO
	.align		4
.L_86:
        /*0008*/ 	.byte	0x04, 0x17
        /*000a*/ 	.short	(.L_88 - .L_87)
.L_87:
        /*000c*/ 	.word	0x00000000
        /*0010*/ 	.short	0x0005
        /*0012*/ 	.short	0x0028
        /*0014*/ 	.byte	0x00, 0xf0, 0x11, 0x00


	//----- nvinfo : EIATTR_KPARAM_INFO
	.align		4
.L_88:
        /*0018*/ 	.byte	0x04, 0x17
        /*001a*/ 	.short	(.L_90 - .L_89)
.L_89:
        /*001c*/ 	.word	0x00000000
        /*0020*/ 	.short	0x0004
        /*0022*/ 	.short	0x0020
        /*0024*/ 	.byte	0x00, 0xf5, 0x21, 0x00


	//----- nvinfo : EIATTR_KPARAM_INFO
	.align		4
.L_90:
        /*0028*/ 	.byte	0x04, 0x17
        /*002a*/ 	.short	(.L_92 - .L_91)
.L_91:
        /*002c*/ 	.word	0x00000000
        /*0030*/ 	.short	0x0003
        /*0032*/ 	.short	0x0018
        /*0034*/ 	.byte	0x00, 0xf5, 0x21, 0x00


	//----- nvinfo : EIATTR_KPARAM_INFO
	.align		4
.L_92:
        /*0038*/ 	.byte	0x04, 0x17
        /*003a*/ 	.short	(.L_94 - .L_93)
.L_93:
        /*003c*/ 	.word	0x00000000
        /*0040*/ 	.short	0x0002
        /*0042*/ 	.short	0x0010
        /*0044*/ 	.byte	0x00, 0xf5, 0x21, 0x00


	//----- nvinfo : EIATTR_KPARAM_INFO
	.align		4
.L_94:
        /*0048*/ 	.byte	0x04, 0x17
        /*004a*/ 	.short	(.L_96 - .L_95)
.L_95:
        /*004c*/ 	.word	0x00000000
        /*0050*/ 	.short	0x0001
        /*0052*/ 	.short	0x0008
        /*0054*/ 	.byte	0x00, 0xf5, 0x21, 0x00


	//----- nvinfo : EIATTR_KPARAM_INFO
	.align		4
.L_96:
        /*0058*/ 	.byte	0x04, 0x17
        /*005a*/ 	.short	(.L_98 - .L_97)
.L_97:
        /*005c*/ 	.word	0x00000000
        /*0060*/ 	.short	0x0000
        /*0062*/ 	.short	0x0000
        /*0064*/ 	.byte	0x00, 0xf5, 0x21, 0x00


	//----- nvinfo : EIATTR_SPARSE_MMA_MASK
	.align		4
.L_98:
        /*0068*/ 	.byte	0x03, 0x50
        /*006a*/ 	.short	0x0000


	//----- nvinfo : EIATTR_MAXREG_COUNT
	.align		4
        /*006c*/ 	.byte	0x03, 0x1b
        /*006e*/ 	.short	0x00ff


	//----- nvinfo : EIATTR_MERCURY_ISA_VERSION
	.align		4
        /*0070*/ 	.byte	0x03, 0x5f
        /*0072*/ 	.short	0x0101


	//----- nvinfo : EIATTR_VRC_CTA_INIT_COUNT
	.align		4
        /*0074*/ 	.byte	0x02, 0x4a
	.zero		1
	.zero		1


	//----- nvinfo : EIATTR_EXIT_INSTR_OFFSETS
	.align		4
        /*0078*/ 	.byte	0x04, 0x1c
        /*007a*/ 	.short	(.L_100 - .L_99)


	//   ....[0]....
.L_99:
        /*007c*/ 	.word	0x00000090


	//   ....[1]....
        /*0080*/ 	.word	0x00004500


	//   ....[2]....
        /*0084*/ 	.word	0x00004ee0


	//----- nvinfo : EIATTR_CRS_STACK_SIZE
	.align		4
.L_100:
        /*0088*/ 	.byte	0x04, 0x1e
        /*008a*/ 	.short	(.L_102 - .L_101)
.L_101:
        /*008c*/ 	.word	0x00000000


	//----- nvinfo : EIATTR_CBANK_PARAM_SIZE
	.align		4
.L_102:
        /*0090*/ 	.byte	0x03, 0x19
        /*0092*/ 	.short	0x002c


	//----- nvinfo : EIATTR_PARAM_CBANK
	.align		4
        /*0094*/ 	.byte	0x04, 0x0a
        /*0096*/ 	.short	(.L_104 - .L_103)
	.align		4
.L_103:
        /*0098*/ 	.word	index@(.nv.constant0._Z9variationPjPiS0_P4goodS0_i)
        /*009c*/ 	.short	0x0380
        /*009e*/ 	.short	0x002c


	//----- nvinfo : EIATTR_SW_WAR
	.align		4
.L_104:
        /*00a0*/ 	.byte	0x04, 0x36
        /*00a2*/ 	.short	(.L_106 - .L_105)
.L_105:
        /*00a4*/ 	.word	0x00000008
.L_106:


//--------------------- .nv.info._Z5crossPjPiS0_P4goodS0_i --------------------------
	.section	.nv.info._Z5crossPjPiS0_P4goodS0_i,"",@"SHT_CUDA_INFO"
	.sectionflags	@""
	.align	4


	//----- nvinfo : EIATTR_CUDA_API_VERSION
	.align		4
        /*0000*/ 	.byte	0x04, 0x37
        /*0002*/ 	.short	(.L_108 - .L_107)
.L_107:
        /*0004*/ 	.word	0x00000082


	//----- nvinfo : EIATTR_KPARAM_INFO
	.align		4
.L_108:
        /*0008*/ 	.byte	0x04, 0x17
        /*000a*/ 	.short	(.L_110 - .L_109)
.L_109:
        /*000c*/ 	.word	0x00000000
        /*0010*/ 	.short	0x0005
        /*0012*/ 	.short	0x0028
        /*0014*/ 	.byte	0x00, 0xf0, 0x11, 0x00


	//----- nvinfo : EIATTR_KPARAM_INFO
	.align		4
.L_110:
        /*0018*/ 	.byte	0x04, 0x17
        /*001a*/ 	.short	(.L_112 - .L_111)
.L_111:
        /*001c*/ 	.word	0x00000000
        /*0020*/ 	.short	0x0004
        /*0022*/ 	.short	0x0020
        /*0024*/ 	.byte	0x00, 0xf5, 0x21, 0x00


	//----- nvinfo : EIATTR_KPARAM_INFO
	.align		4
.L_112:
        /*0028*/ 	.byte	0x04, 0x17
        /*002a*/ 	.short	(.L_114 - .L_113)
.L_113:
        /*002c*/ 	.word	0x00000000
        /*0030*/ 	.short	0x0003
        /*0032*/ 	.short	0x0018
        /*0034*/ 	.byte	0x00, 0xf5, 0x21, 0x00


	//----- nvinfo : EIATTR_KPARAM_INFO
	.align		4
.L_114:
        /*0038*/ 	.byte	0x04, 0x17
        /*003a*/ 	.short	(.L_116 - .L_115)
.L_115:
        /*003c*/ 	.word	0x00000000
        /*0040*/ 	.short	0x0002
        /*0042*/ 	.short	0x0010
        /*0044*/ 	.byte	0x00, 0xf5, 0x21, 0x00


	//----- nvinfo : EIATTR_KPARAM_INFO
	.align		4
.L_116:
        /*0048*/ 	.byte	0x04, 0x17
        /*004a*/ 	.short	(.L_118 - .L_117)
.L_117:
        /*004c*/ 	.word	0x00000000
        /*0050*/ 	.short	0x0001
        /*0052*/ 	.short	0x0008
        /*0054*/ 	.byte	0x00, 0xf5, 0x21, 0x00


	//----- nvinfo : EIATTR_KPARAM_INFO
	.align		4
.L_118:
        /*0058*/ 	.byte	0x04, 0x17
        /*005a*/ 	.short	(.L_120 - .L_119)
.L_119:
        /*005c*/ 	.word	0x00000000
        /*0060*/ 	.short	0x0000
        /*0062*/ 	.short	0x0000
        /*0064*/ 	.byte	0x00, 0xf5, 0x21, 0x00


	//----- nvinfo : EIATTR_SPARSE_MMA_MASK
	.align		4
.L_120:
        /*0068*/ 	.byte	0x03, 0x50
        /*006a*/ 	.short	0x0000


	//----- nvinfo : EIATTR_MAXREG_COUNT
	.align		4
        /*006c*/ 	.byte	0x03, 0x1b
        /*006e*/ 	.short	0x00ff


	//----- nvinfo : EIATTR_MERCURY_ISA_VERSION
	.align		4
        /*0070*/ 	.byte	0x03, 0x5f
        /*0072*/ 	.short	0x0101


	//----- nvinfo : EIATTR_VRC_CTA_INIT_COUNT
	.align		4
        /*0074*/ 	.byte	0x02, 0x4a
	.zero		1
	.zero		1


	//----- nvinfo : EIATTR_EXIT_INSTR_OFFSETS
	.align		4
        /*0078*/ 	.byte	0x04, 0x1c
        /*007a*/ 	.short	(.L_122 - .L_121)


	//   ....[0]....
.L_121:
        /*007c*/ 	.word	0x00000090


	//   ....[1]....
        /*0080*/ 	.word	0x000046f0


	//   ....[2]....
        /*0084*/ 	.word	0x00005140


	//----- nvinfo : EIATTR_CRS_STACK_SIZE
	.align		4
.L_122:
        /*0088*/ 	.byte	0x04, 0x1e
        /*008a*/ 	.short	(.L_124 - .L_123)
.L_123:
        /*008c*/ 	.word	0x00000000


	//----- nvinfo : EIATTR_CBANK_PARAM_SIZE
	.align		4
.L_124:
        /*0090*/ 	.byte	0x03, 0x19
        /*0092*/ 	.short	0x002c


	//----- nvinfo : EIATTR_PARAM_CBANK
	.align		4
        /*0094*/ 	.byte	0x04, 0x0a
        /*0096*/ 	.short	(.L_126 - .L_125)
	.align		4
.L_125:
        /*0098*/ 	.word	index@(.nv.constant0._Z5crossPjPiS0_P4goodS0_i)
        /*009c*/ 	.short	0x0380
        /*009e*/ 	.short	0x002c


	//----- nvinfo : EIATTR_SW_WAR
	.align		4
.L_126:
        /*00a0*/ 	.byte	0x04, 0x36
        /*00a2*/ 	.short	(.L_128 - .L_127)
.L_127:
        /*00a4*/ 	.word	0x00000008
.L_128:


//--------------------- .nv.info._Z9CalculatePP2obP4goodPiS4_S4_i --------------------------
	.section	.nv.info._Z9CalculatePP2obP4goodPiS4_S4_i,"",@"SHT_CUDA_INFO"
	.sectionflags	@""
	.align	4


	//----- nvinfo : EIATTR_CUDA_API_VERSION
	.align		4
        /*0000*/ 	.byte	0x04, 0x37
        /*0002*/ 	.short	(.L_130 - .L_129)
.L_129:
        /*0004*/ 	.word	0x00000082


	//----- nvinfo : EIATTR_KPARAM_INFO
	.align		4
.L_130:
        /*0008*/ 	.byte	0x04, 0x17
        /*000a*/ 	.short	(.L_132 - .L_131)
.L_131:
        /*000c*/ 	.word	0x00000000
        /*0010*/ 	.short	0x0005
        /*0012*/ 	.short	0x0028
        /*0014*/ 	.byte	0x00, 0xf0, 0x11, 0x00


	//----- nvinfo : EIATTR_KPARAM_INFO
	.align		4
.L_132:
        /*0018*/ 	.byte	0x04, 0x17
        /*001a*/ 	.short	(.L_134 - .L_133)
.L_133:
        /*001c*/ 	.word	0x00000000
        /*0020*/ 	.short	0x0004
        /*0022*/ 	.short	0x0020
        /*0024*/ 	.byte	0x00, 0xf5, 0x21, 0x00


	//----- nvinfo : EIATTR_KPARAM_INFO
	.align		4
.L_134:
        /*0028*/ 	.byte	0x04, 0x17
        /*002a*/ 	.short	(.L_136 - .L_135)
.L_135:
        /*002c*/ 	.word	0x00000000
        /*0030*/ 	.short	0x0003
        /*0032*/ 	.short	0x0018
        /*0034*/ 	.byte	0x00, 0xf5, 0x21, 0x00


	//----- nvinfo : EIATTR_KPARAM_INFO
	.align		4
.L_136:
        /*0038*/ 	.byte	0x04, 0x17
        /*003a*/ 	.short	(.L_138 - .L_137)
.L_137:
        /*003c*/ 	.word	0x00000000
        /*0040*/ 	.short	0x0002
        /*0042*/ 	.short	0x0010
        /*0044*/ 	.byte	0x00, 0xf5, 0x21, 0x00


	//----- nvinfo : EIATTR_KPARAM_INFO
	.align		4
.L_138:
        /*0048*/ 	.byte	0x04, 0x17
        /*004a*/ 	.short	(.L_140 - .L_139)
.L_139:
        /*004c*/ 	.word	0x00000000
        /*0050*/ 	.short	0x0001
        /*0052*/ 	.short	0x0008
        /*0054*/ 	.byte	0x00, 0xf5, 0x21, 0x00


	//----- nvinfo : EIATTR_KPARAM_INFO
	.align		4
.L_140:
        /*0058*/ 	.byte	0x04, 0x17
        /*005a*/ 	.short	(.L_142 - .L_141)
.L_141:
        /*005c*/ 	.word	0x00000000
        /*0060*/ 	.short	0x0000
        /*0062*/ 	.short	0x0000
        /*0064*/ 	.byte	0x00, 0xf5, 0x21, 0x00


	//----- nvinfo : EIATTR_SPARSE_MMA_MASK
	.align		4
.L_142:
        /*0068*/ 	.byte	0x03, 0x50
        /*006a*/ 	.short	0x0000


	//----- nvinfo : EIATTR_MAXREG_COUNT
	.align		4
        /*006c*/ 	.byte	0x03, 0x1b
        /*006e*/ 	.short	0x00ff


	//----- nvinfo : EIATTR_MERCURY_ISA_VERSION
	.align		4
        /*0070*/ 	.byte	0x03, 0x5f
        /*0072*/ 	.short	0x0101


	//----- nvinfo : EIATTR_VRC_CTA_INIT_COUNT
	.align		4
        /*0074*/ 	.byte	0x02, 0x4a
	.zero		1
	.zero		1


	//----- nvinfo : EIATTR_EXIT_INSTR_OFFSETS
	.align		4
        /*0078*/ 	.byte	0x04, 0x1c
        /*007a*/ 	.short	(.L_144 - .L_143)


	//   ....[0]....
.L_143:
        /*007c*/ 	.word	0x00000130


	//   ....[1]....
        /*0080*/ 	.word	0x000050d0


	//----- nvinfo : EIATTR_CRS_STACK_SIZE
	.align		4
.L_144:
        /*0084*/ 	.byte	0x04, 0x1e
        /*0086*/ 	.short	(.L_146 - .L_145)
.L_145:
        /*0088*/ 	.word	0x00000000


	//----- nvinfo : EIATTR_CBANK_PARAM_SIZE
	.align		4
.L_146:
        /*008c*/ 	.byte	0x03, 0x19
        /*008e*/ 	.short	0x002c


	//----- nvinfo : EIATTR_PARAM_CBANK
	.align		4
        /*0090*/ 	.byte	0x04, 0x0a
        /*0092*/ 	.short	(.L_148 - .L_147)
	.align		4
.L_147:
        /*0094*/ 	.word	index@(.nv.constant0._Z9CalculatePP2obP4goodPiS4_S4_i)
        /*0098*/ 	.short	0x0380
        /*009a*/ 	.short	0x002c


	//----- nvinfo : EIATTR_SW_WAR
	.align		4
.L_148:
        /*009c*/ 	.byte	0x04, 0x36
        /*009e*/ 	.short	(.L_150 - .L_149)
.L_149:
        /*00a0*/ 	.word	0x00000008
.L_150:


//--------------------- .nv.callgraph             --------------------------
	.section	.nv.callgraph,"",@"SHT_CUDA_CALLGRAPH"
	.align	4
	.sectionentsize	8
	.align		4
        /*0000*/ 	.word	0x00000000
	.align		4
        /*0004*/ 	.word	0xffffffff
	.align		4
        /*0008*/ 	.word	0x00000000
	.align		4
        /*000c*/ 	.word	0xfffffffe
	.align		4
        /*0010*/ 	.word	0x00000000
	.align		4
        /*0014*/ 	.word	0xfffffffd
	.align		4
        /*0018*/ 	.word	0x00000000
	.align		4
        /*001c*/ 	.word	0xfffffffc


//--------------------- .nv.constant4             --------------------------
	.section	.nv.constant4,"a",@progbits
	.align	8
	.align		8
.nv.constant4:
        /*0000*/ 	.dword	precalc_xorwow_matrix
	.align		8
        /*0008*/ 	.dword	precalc_xorwow_offset_matrix
	.align		8
        /*0010*/ 	.dword	mrg32k3aM1
	.align		8
        /*0018*/ 	.dword	mrg32k3aM2
	.align		8
        /*0020*/ 	.dword	mrg32k3aM1SubSeq
	.align		8
        /*0028*/ 	.dword	mrg32k3aM2SubSeq
	.align		8
        /*0030*/ 	.dword	mrg32k3aM1Seq
	.align		8
        /*0038*/ 	.dword	mrg32k3aM2Seq


//--------------------- .nv.constant3             --------------------------
	.section	.nv.constant3,"a",@progbits
	.align	8
.nv.constant3:
	.type		__cr_lgamma_table,@object
	.size		__cr_lgamma_table,(.L_8 - __cr_lgamma_table)
__cr_lgamma_table:
        /*0000*/ 	.byte	0x00, 0x00, 0x00, 0x00, 0x00, 0x00, 0x00, 0x00, 0x00, 0x00, 0x00, 0x00, 0x00, 0x00, 0x00, 0x00
        /*0010*/ 	.byte	0xef, 0x39, 0xfa, 0xfe, 0x42, 0x2e, 0xe6, 0x3f, 0x02, 0x20, 0x2a, 0xfa, 0x0b, 0xab, 0xfc, 0x3f
        /*0020*/ 	.byte	0xf9, 0x2c, 0x92, 0x7c, 0xa7, 0x6c, 0x09, 0x40, 0xc9, 0x79, 0x44, 0x3c, 0x64, 0x26, 0x13, 0x40
        /*0030*/ 	.byte	0xca, 0x01, 0xcf, 0x3a, 0x27, 0x51, 0x1a, 0x40, 0x30, 0xcc, 0x2d, 0xf3, 0xe1, 0x0c, 0x21, 0x40
        /*0040*/ 	.byte	0x0d, 0xb7, 0xfc, 0x82, 0x8e, 0x35, 0x25, 0x40
.L_8:


//--------------------- .text._Z9genetic_2P4goodS0_Pii --------------------------
	.section	.text._Z9genetic_2P4goodS0_Pii,"ax",@progbits
	.align	128
        .global         _Z9genetic_2P4goodS0_Pii
        .type           _Z9genetic_2P4goodS0_Pii,@function
        .size           _Z9genetic_2P4goodS0_Pii,(.L_x_262 - _Z9genetic_2P4goodS0_Pii)
        .other          _Z9genetic_2P4goodS0_Pii,@"STO_CUDA_ENTRY STV_DEFAULT"
_Z9genetic_2P4goodS0_Pii:
.text._Z9genetic_2P4goodS0_Pii:
[----:B------:R-:W-:Y:S01]  /*0000*/  LDC R1, c[0x0][0x37c] ;  /* 0x0000df00ff017b82 */ /* 0x000fe20000000800 */
[----:B------:R-:W0:Y:S01]  /*0010*/  S2R R0, SR_CTAID.X ;  /* 0x0000000000007919 */ /* 0x000e220000002500 */
[----:B------:R-:W0:Y:S01]  /*0020*/  LDCU UR4, c[0x0][0x360] ;  /* 0x00006c00ff0477ac */ /* 0x000e220008000800 */
[----:B------:R-:W0:Y:S01]  /*0030*/  S2R R3, SR_TID.X ;  /* 0x0000000000037919 */ /* 0x000e220000002100 */
[----:B------:R-:W1:Y:S01]  /*0040*/  LDCU UR5, c[0x0][0x398] ;  /* 0x00007300ff0577ac */ /* 0x000e620008000800 */
[----:B0-----:R-:W-:-:S04]  /*0050*/  IMAD R0, R0, UR4, R3 ;  /* 0x0000000400007c24 */ /* 0x001fc8000f8e0203 */
[----:B------:R-:W-:-:S05]  /*0060*/  VIADD R0, R0, 0x1 ;  /* 0x0000000100007836 */ /* 0x000fca0000000000 */
[----:B-1----:R-:W-:-:S13]  /*0070*/  ISETP.GE.AND P0, PT, R0, UR5, PT ;  /* 0x0000000500007c0c */ /* 0x002fda000bf06270 */
[----:B------:R-:W-:Y:S05]  /*0080*/  @P0 EXIT ;  /* 0x000000000000094d */ /* 0x000fea0003800000 */
[----:B------:R-:W0:Y:S01]  /*0090*/  LDCU.128 UR8, c[0x0][0x380] ;  /* 0x00007000ff0877ac */ /* 0x000e220008000c00 */
[----:B------:R-:W-:Y:S01]  /*00a0*/  IMAD.WIDE R12, R0, 0x17e8, RZ ;  /* 0x000017e8000c7825 */ /* 0x000fe200078e02ff */
[----:B------:R-:W1:Y:S01]  /*00b0*/  LDCU.64 UR6, c[0x0][0x358] ;  /* 0x00006b00ff0677ac */ /* 0x000e620008000a00 */
[----:B------:R-:W-:Y:S01]  /*00c0*/  UMOV UR4, URZ ;  /* 0x000000ff00047c82 */ /* 0x000fe20008000000 */
[C---:B0-----:R-:W-:Y:S02]  /*00d0*/  IADD3 R8, P0, PT, R12.reuse, UR8, RZ ;  /* 0x000000080c087c10 */ /* 0x041fe4000ff1e0ff */
[----:B------:R-:W-:Y:S02]  /*00e0*/  IADD3 R6, P1, PT, R12, UR10, RZ ;  /* 0x0000000a0c067c10 */ /* 0x000fe4000ff3e0ff */
[C---:B------:R-:W-:Y:S01]  /*00f0*/  IADD3.X R16, PT, PT, R13.reuse, UR9, RZ, P0, !PT ;  /* 0x000000090d107c10 */ /* 0x040fe200087fe4ff */
[----:B------:R-:W-:Y:S01]  /*0100*/  IMAD.MOV.U32 R0, RZ, RZ, R8 ;  /* 0x000000ffff007224 */ /* 0x000fe200078e0008 */
[----:B------:R-:W-:-:S03]  /*0110*/  IADD3.X R9, PT, PT, R13, UR11, RZ, P1, !PT ;  /* 0x0000000b0d097c10 */ /* 0x000fc60008ffe4ff */
[----:B-1----:R-:W-:-:S07]  /*0120*/  IMAD.MOV.U32 R7, RZ, RZ, R16 ;  /* 0x000000ffff077224 */ /* 0x002fce00078e0010 */
.L_x_0:
[----:B0-----:R-:W-:Y:S01]  /*0130*/  IMAD.MOV.U32 R2, RZ, RZ, R6 ;  /* 0x000000ffff027224 */ /* 0x001fe200078e0006 */
[----:B------:R-:W-:-:S05]  /*0140*/  MOV R3, R9 ;  /* 0x0000000900037202 */ /* 0x000fca0000000f00 */
[----:B------:R0:W2:Y:S01]  /*0150*/  LDG.E.64 R4, desc[UR6][R2.64] ;  /* 0x0000000602047981 */ /* 0x0000a2000c1e1b00 */
[----:B------:R-:W-:Y:S01]  /*0160*/  UISETP.GE.U32.AND UP0, UPT, UR4, 0x2fc, UPT ;  /* 0x000002fc0400788c */ /* 0x000fe2000bf06070 */
[----:B------:R-:W-:Y:S01]  /*0170*/  IADD3 R6, P1, PT, R6, 0x8, RZ ;  /* 0x0000000806067810 */ /* 0x000fe20007f3e0ff */
[----:B------:R-:W-:-:S04]  /*0180*/  UIADD3 UR5, UPT, UPT, UR4, 0x1, URZ ;  /* 0x0000000104057890 */ /* 0x000fc8000fffe0ff */
[----:B------:R-:W-:Y:S02]  /*0190*/  IMAD.X R9, RZ, RZ, R9, P1 ;  /* 0x000000ffff097224 */ /* 0x000fe400008e0609 */
[----:B0-----:R-:W-:Y:S01]  /*01a0*/  IMAD.MOV.U32 R2, RZ, RZ, R0 ;  /* 0x000000ffff027224 */ /* 0x001fe200078e0000 */
[----:B------:R-:W-:Y:S01]  /*01b0*/  IADD3 R0, P0, PT, R0, 0x8, RZ ;  /* 0x0000000800007810 */ /* 0x000fe20007f1e0ff */
[----:B------:R-:W-:Y:S01]  /*01c0*/  IMAD.MOV.U32 R3, RZ, RZ, R7 ;  /* 0x000000ffff037224 */ /* 0x000fe200078e0007 */
[----:B------:R-:W-:-:S03]  /*01d0*/  UMOV UR4, UR5 ;  /* 0x0000000500047c82 */ /* 0x000fc60008000000 */
[----:B------:R-:W-:Y:S01]  /*01e0*/  IMAD.X R7, RZ, RZ, R7, P0 ;  /* 0x000000ffff077224 */ /* 0x000fe200000e0607 */
[----:B--2---:R0:W-:Y:S01]  /*01f0*/  STG.E.64 desc[UR6][R2.64], R4 ;  /* 0x0000000402007986 */ /* 0x0041e2000c101b06 */
[----:B------:R-:W-:Y:S06]  /*0200*/  BRA.U !UP0, `(.L_x_0) ;  /* 0xfffffffd08c87547 */ /* 0x000fec000b83ffff */
[----:B0-----:R-:W0:Y:S02]  /*0210*/  LDC.64 R2, c[0x0][0x390] ;  /* 0x0000e400ff027b82 */ /* 0x001e240000000a00 */
[----:B0-----:R-:W2:Y:S01]  /*0220*/  LDG.E R2, desc[UR6][R2.64] ;  /* 0x0000000602027981 */ /* 0x001ea2000c1e1900 */
[----:B------:R-:W-:Y:S02]  /*0230*/  IADD3 R10, P1, PT, R8, 0x8, RZ ;  /* 0x00000008080a7810 */ /* 0x000fe40007f3e0ff */
[----:B------:R-:W-:Y:S02]  /*0240*/  CS2R R14, SRZ ;  /* 0x00000000000e7805 */ /* 0x000fe4000001ff00 */
[----:B------:R-:W-:Y:S02]  /*0250*/  IADD3.X R11, PT, PT, RZ, R16, RZ, P1, !PT ;  /* 0x00000010ff0b7210 */ /* 0x000fe40000ffe4ff */
[----:B--2---:R-:W-:-:S13]  /*0260*/  ISETP.GE.AND P0, PT, R2, 0x1, PT ;  /* 0x000000010200780c */ /* 0x004fda0003f06270 */
[----:B------:R-:W-:Y:S05]  /*0270*/  @!P0 BRA `(.L_x_1) ;  /* 0x0000000400a08947 */ /* 0x000fea0003800000 */
[C---:B------:R-:W-:Y:S01]  /*0280*/  ISETP.GE.U32.AND P1, PT, R2.reuse, 0x10, PT ;  /* 0x000000100200780c */ /* 0x040fe20003f26070 */
[----:B------:R-:W-:Y:S01]  /*0290*/  IMAD.MOV.U32 R3, RZ, RZ, 0x1 ;  /* 0x00000001ff037424 */ /* 0x000fe200078e00ff */
[----:B------:R-:W-:Y:S02]  /*02a0*/  LOP3.LUT R24, R2, 0xf, RZ, 0xc0, !PT ;  /* 0x0000000f02187812 */ /* 0x000fe400078ec0ff */
[----:B------:R-:W-:-:S09]  /*02b0*/  CS2R R14, SRZ ;  /* 0x00000000000e7805 */ /* 0x000fd2000001ff00 */
[----:B------:R-:W-:Y:S05]  /*02c0*/  @!P1 BRA `(.L_x_2) ;  /* 0x0000000000b49947 */ /* 0x000fea0003800000 */
[----:B------:R-:W-:Y:S01]  /*02d0*/  IADD3 R4, P1, PT, R8, 0x48, RZ ;  /* 0x0000004808047810 */ /* 0x000fe20007f3e0ff */
[----:B------:R-:W-:Y:S01]  /*02e0*/  IMAD.MOV.U32 R3, RZ, RZ, RZ ;  /* 0x000000ffff037224 */ /* 0x000fe200078e00ff */
[----:B------:R-:W-:Y:S02]  /*02f0*/  LOP3.LUT R0, R2, 0x7ffffff0, RZ, 0xc0, !PT ;  /* 0x7ffffff002007812 */ /* 0x000fe400078ec0ff */
[----:B------:R-:W-:Y:S01]  /*0300*/  CS2R R14, SRZ ;  /* 0x00000000000e7805 */ /* 0x000fe2000001ff00 */
[----:B------:R-:W-:Y:S02]  /*0310*/  IMAD.X R5, RZ, RZ, R16, P1 ;  /* 0x000000ffff057224 */ /* 0x000fe400008e0610 */
[----:B------:R-:W-:-:S07]  /*0320*/  IMAD.MOV R0, RZ, RZ, -R0 ;  /* 0x000000ffff007224 */ /* 0x000fce00078e0a00 */
.L_x_3:
[----:B------:R-:W2:Y:S04]  /*0330*/  LDG.E.64 R8, desc[UR6][R4.64+-0x38] ;  /* 0xffffc80604087981 */ /* 0x000ea8000c1e1b00 */
[----:B------:R-:W3:Y:S04]  /*0340*/  LDG.E.64 R26, desc[UR6][R4.64+-0x30] ;  /* 0xffffd006041a7981 */ /* 0x000ee8000c1e1b00 */
[----:B------:R-:W4:Y:S04]  /*0350*/  LDG.E.64 R16, desc[UR6][R4.64+-0x28] ;  /* 0xffffd80604107981 */ /* 0x000f28000c1e1b00 */
[----:B------:R-:W5:Y:S04]  /*0360*/  LDG.E.64 R18, desc[UR6][R4.64+-0x20] ;  /* 0xffffe00604127981 */ /* 0x000f68000c1e1b00 */
[----:B------:R-:W5:Y:S04]  /*0370*/  LDG.E.64 R22, desc[UR6][R4.64+-0x18] ;  /* 0xffffe80604167981 */ /* 0x000f68000c1e1b00 */
[----:B------:R-:W5:Y:S04]  /*0380*/  LDG.E.64 R20, desc[UR6][R4.64+-0x10] ;  /* 0xfffff00604147981 */ /* 0x000f68000c1e1b00 */
[----:B------:R-:W5:Y:S01]  /*0390*/  LDG.E.64 R6, desc[UR6][R4.64+-0x8] ;  /* 0xfffff80604067981 */ /* 0x000f62000c1e1b00 */
[----:B--2---:R-:W-:-:S03]  /*03a0*/  DFMA R14, R8, R8, R14 ;  /* 0x00000008080e722b */ /* 0x004fc6000000000e */
[----:B------:R-:W2:Y:S05]  /*03b0*/  LDG.E.64 R8, desc[UR6][R4.64] ;  /* 0x0000000604087981 */ /* 0x000eaa000c1e1b00 */
[----:B---3--:R-:W-:Y:S02]  /*03c0*/  DFMA R26, R26, R26, R14 ;  /* 0x0000001a1a1a722b */ /* 0x008fe4000000000e */
[----:B------:R-:W3:Y:S06]  /*03d0*/  LDG.E.64 R14, desc[UR6][R4.64+0x8] ;  /* 0x00000806040e7981 */ /* 0x000eec000c1e1b00 */
[----:B----4-:R-:W-:Y:S01]  /*03e0*/  DFMA R26, R16, R16, R26 ;  /* 0x00000010101a722b */ /* 0x010fe2000000001a */
[----:B------:R-:W4:Y:S07]  /*03f0*/  LDG.E.64 R16, desc[UR6][R4.64+0x10] ;  /* 0x0000100604107981 */ /* 0x000f2e000c1e1b00 */
[----:B-----5:R-:W-:Y:S01]  /*0400*/  DFMA R26, R18, R18, R26 ;  /* 0x00000012121a722b */ /* 0x020fe2000000001a */
[----:B------:R-:W5:Y:S07]  /*0410*/  LDG.E.64 R18, desc[UR6][R4.64+0x18] ;  /* 0x0000180604127981 */ /* 0x000f6e000c1e1b00 */
[----:B------:R-:W-:Y:S01]  /*0420*/  DFMA R26, R22, R22, R26 ;  /* 0x00000016161a722b */ /* 0x000fe2000000001a */
[----:B------:R-:W5:Y:S07]  /*0430*/  LDG.E.64 R22, desc[UR6][R4.64+0x20] ;  /* 0x0000200604167981 */ /* 0x000f6e000c1e1b00 */
[----:B------:R-:W-:Y:S01]  /*0440*/  DFMA R26, R20, R20, R26 ;  /* 0x00000014141a722b */ /* 0x000fe2000000001a */
[----:B------:R-:W5:Y:S07]  /*0450*/  LDG.E.64 R20, desc[UR6][R4.64+0x28] ;  /* 0x0000280604147981 */ /* 0x000f6e000c1e1b00 */
[----:B------:R-:W-:Y:S01]  /*0460*/  DFMA R26, R6, R6, R26 ;  /* 0x00000006061a722b */ /* 0x000fe2000000001a */
[----:B------:R-:W5:Y:S07]  /*0470*/  LDG.E.64 R6, desc[UR6][R4.64+0x30] ;  /* 0x0000300604067981 */ /* 0x000f6e000c1e1b00 */
[----:B--2---:R-:W-:Y:S01]  /*0480*/  DFMA R26, R8, R8, R26 ;  /* 0x00000008081a722b */ /* 0x004fe2000000001a */
[----:B------:R-:W2:Y:S07]  /*0490*/  LDG.E.64 R8, desc[UR6][R4.64+0x38] ;  /* 0x0000380604087981 */ /* 0x000eae000c1e1b00 */
[----:B---3--:R-:W-:Y:S01]  /*04a0*/  DFMA R26, R14, R14, R26 ;  /* 0x0000000e0e1a722b */ /* 0x008fe2000000001a */
[----:B------:R0:W3:Y:S01]  /*04b0*/  LDG.E.64 R14, desc[UR6][R4.64+0x40] ;  /* 0x00004006040e7981 */ /* 0x0000e2000c1e1b00 */
[----:B------:R-:W-:Y:S01]  /*04c0*/  IADD3 R0, PT, PT, R0, 0x10, RZ ;  /* 0x0000001000007810 */ /* 0x000fe20007ffe0ff */
[----:B------:R-:W-:-:S03]  /*04d0*/  VIADD R3, R3, 0x10 ;  /* 0x0000001003037836 */ /* 0x000fc60000000000 */
[----:B------:R-:W-:Y:S02]  /*04e0*/  ISETP.NE.AND P1, PT, R0, RZ, PT ;  /* 0x000000ff0000720c */ /* 0x000fe40003f25270 */
[----:B----4-:R-:W-:Y:S01]  /*04f0*/  DFMA R26, R16, R16, R26 ;  /* 0x00000010101a722b */ /* 0x010fe2000000001a */
[----:B0-----:R-:W-:-:S07]  /*0500*/  IADD3 R4, P2, PT, R4, 0x80, RZ ;  /* 0x0000008004047810 */ /* 0x001fce0007f5e0ff */
[----:B-----5:R-:W-:Y:S01]  /*0510*/  DFMA R26, R18, R18, R26 ;  /* 0x00000012121a722b */ /* 0x020fe2000000001a */
[----:B------:R-:W-:-:S07]  /*0520*/  IMAD.X R5, RZ, RZ, R5, P2 ;  /* 0x000000ffff057224 */ /* 0x000fce00010e0605 */
[----:B------:R-:W-:-:S08]  /*0530*/  DFMA R26, R22, R22, R26 ;  /* 0x00000016161a722b */ /* 0x000fd0000000001a */
[----:B------:R-:W-:-:S08]  /*0540*/  DFMA R26, R20, R20, R26 ;  /* 0x00000014141a722b */ /* 0x000fd0000000001a */
[----:B------:R-:W-:-:S08]  /*0550*/  DFMA R26, R6, R6, R26 ;  /* 0x00000006061a722b */ /* 0x000fd0000000001a */
[----:B--2---:R-:W-:-:S08]  /*0560*/  DFMA R26, R8, R8, R26 ;  /* 0x00000008081a722b */ /* 0x004fd0000000001a */
[----:B---3--:R-:W-:Y:S01]  /*0570*/  DFMA R14, R14, R14, R26 ;  /* 0x0000000e0e0e722b */ /* 0x008fe2000000001a */
[----:B------:R-:W-:Y:S10]  /*0580*/  @P1 BRA `(.L_x_3) ;  /* 0xfffffffc00681947 */ /* 0x000ff4000383ffff */
[----:B------:R-:W-:-:S07]  /*0590*/  VIADD R3, R3, 0x1 ;  /* 0x0000000103037836 */ /* 0x000fce0000000000 */
.L_x_2:
[----:B------:R-:W-:-:S13]  /*05a0*/  ISETP.NE.AND P1, PT, R24, RZ, PT ;  /* 0x000000ff1800720c */ /* 0x000fda0003f25270 */
[----:B------:R-:W-:Y:S05]  /*05b0*/  @!P1 BRA `(.L_x_1) ;  /* 0x0000000000d09947 */ /* 0x000fea0003800000 */
[----:B------:R-:W-:Y:S02]  /*05c0*/  ISETP.GE.U32.AND P1, PT, R24, 0x8, PT ;  /* 0x000000081800780c */ /* 0x000fe40003f26070 */
[----:B------:R-:W-:-:S04]  /*05d0*/  LOP3.LUT R0, R2, 0x7, RZ, 0xc0, !PT ;  /* 0x0000000702007812 */ /* 0x000fc800078ec0ff */
[----:B------:R-:W-:-:S07]  /*05e0*/  ISETP.NE.AND P2, PT, R0, RZ, PT ;  /* 0x000000ff0000720c */ /* 0x000fce0003f45270 */
[----:B------:R-:W-:Y:S06]  /*05f0*/  @!P1 BRA `(.L_x_4) ;  /* 0x0000000000489947 */ /* 0x000fec0003800000 */
[----:B------:R-:W-:-:S05]  /*0600*/  IMAD.WIDE.U32 R18, R3, 0x8, R10 ;  /* 0x0000000803127825 */ /* 0x000fca00078e000a */
[----:B------:R-:W2:Y:S04]  /*0610*/  LDG.E.64 R20, desc[UR6][R18.64] ;  /* 0x0000000612147981 */ /* 0x000ea8000c1e1b00 */
[----:B------:R-:W3:Y:S04]  /*0620*/  LDG.E.64 R22, desc[UR6][R18.64+0x8] ;  /* 0x0000080612167981 */ /* 0x000ee8000c1e1b00 */
[----:B------:R-:W4:Y:S04]  /*0630*/  LDG.E.64 R24, desc[UR6][R18.64+0x10] ;  /* 0x0000100612187981 */ /* 0x000f28000c1e1b00 */
[----:B------:R-:W5:Y:S04]  /*0640*/  LDG.E.64 R26, desc[UR6][R18.64+0x18] ;  /* 0x00001806121a7981 */ /* 0x000f68000c1e1b00 */
[----:B------:R-:W5:Y:S04]  /*0650*/  LDG.E.64 R4, desc[UR6][R18.64+0x20] ;  /* 0x0000200612047981 */ /* 0x000f68000c1e1b00 */
[----:B------:R-:W5:Y:S04]  /*0660*/  LDG.E.64 R6, desc[UR6][R18.64+0x28] ;  /* 0x0000280612067981 */ /* 0x000f68000c1e1b00 */
[----:B------:R-:W5:Y:S04]  /*0670*/  LDG.E.64 R8, desc[UR6][R18.64+0x30] ;  /* 0x0000300612087981 */ /* 0x000f68000c1e1b00 */
[----:B------:R-:W5:Y:S01]  /*0680*/  LDG.E.64 R16, desc[UR6][R18.64+0x38] ;  /* 0x0000380612107981 */ /* 0x000f62000c1e1b00 */
[----:B------:R-:W-:Y:S01]  /*0690*/  VIADD R3, R3, 0x8 ;  /* 0x0000000803037836 */ /* 0x000fe20000000000 */
[----:B--2---:R-:W-:-:S08]  /*06a0*/  DFMA R14, R20, R20, R14 ;  /* 0x00000014140e722b */ /* 0x004fd0000000000e */
[----:B---3--:R-:W-:-:S08]  /*06b0*/  DFMA R14, R22, R22, R14 ;  /* 0x00000016160e722b */ /* 0x008fd0000000000e */
[----:B----4-:R-:W-:-:S08]  /*06c0*/  DFMA R14, R24, R24, R14 ;  /* 0x00000018180e722b */ /* 0x010fd0000000000e */
[----:B-----5:R-:W-:-:S08]  /*06d0*/  DFMA R14, R26, R26, R14 ;  /* 0x0000001a1a0e722b */ /* 0x020fd0000000000e */
[----:B------:R-:W-:-:S08]  /*06e0*/  DFMA R14, R4, R4, R14 ;  /* 0x00000004040e722b */ /* 0x000fd0000000000e */
[----:B------:R-:W-:-:S08]  /*06f0*/  DFMA R14, R6, R6, R14 ;  /* 0x00000006060e722b */ /* 0x000fd0000000000e */
[----:B------:R-:W-:-:S08]  /*0700*/  DFMA R14, R8, R8, R14 ;  /* 0x00000008080e722b */ /* 0x000fd0000000000e */
[----:B------:R-:W-:-:S11]  /*0710*/  DFMA R14, R16, R16, R14 ;  /* 0x00000010100e722b */ /* 0x000fd6000000000e */
.L_x_4:
        /* <DEDUP_REMOVED lines=9> */
[----:B------:R-:W5:Y:S01]  /*07b0*/  LDG.E.64 R18, desc[UR6][R4.64+0x18] ;  /* 0x0000180604127981 */ /* 0x000f62000c1e1b00 */
[----:B------:R-:W-:Y:S01]  /*07c0*/  IADD3 R3, PT, PT, R3, 0x4, RZ ;  /* 0x0000000403037810 */ /* 0x000fe20007ffe0ff */
[----:B--2---:R-:W-:-:S08]  /*07d0*/  DFMA R6, R6, R6, R14 ;  /* 0x000000060606722b */ /* 0x004fd0000000000e */
[----:B---3--:R-:W-:-:S08]  /*07e0*/  DFMA R6, R8, R8, R6 ;  /* 0x000000080806722b */ /* 0x008fd00000000006 */
[----:B----4-:R-:W-:-:S08]  /*07f0*/  DFMA R6, R16, R16, R6 ;  /* 0x000000101006722b */ /* 0x010fd00000000006 */
[----:B-----5:R-:W-:-:S11]  /*0800*/  DFMA R14, R18, R18, R6 ;  /* 0x00000012120e722b */ /* 0x020fd60000000006 */
.L_x_5:
[----:B------:R-:W-:Y:S05]  /*0810*/  @!P2 BRA `(.L_x_1) ;  /* 0x000000000038a947 */ /* 0x000fea0003800000 */
[----:B------:R-:W-:-:S04]  /*0820*/  IMAD.WIDE.U32 R4, R3, 0x8, R12 ;  /* 0x0000000803047825 */ /* 0x000fc800078e000c */
[----:B------:R-:W-:Y:S01]  /*0830*/  IMAD.MOV R20, RZ, RZ, -R20 ;  /* 0x000000ffff147224 */ /* 0x000fe200078e0a14 */
[----:B------:R-:W-:-:S04]  /*0840*/  IADD3 R0, P1, PT, R4, UR8, RZ ;  /* 0x0000000804007c10 */ /* 0x000fc8000ff3e0ff */
[----:B------:R-:W-:-:S04]  /*0850*/  IADD3 R0, P2, PT, R0, 0x8, RZ ;  /* 0x0000000800007810 */ /* 0x000fc80007f5e0ff */
[----:B------:R-:W-:-:S09]  /*0860*/  IADD3.X R3, PT, PT, RZ, UR9, R5, P2, P1 ;  /* 0x00000009ff037c10 */ /* 0x000fd200097e2405 */
.L_x_6:
[----:B------:R-:W-:Y:S02]  /*0870*/  IMAD.MOV.U32 R4, RZ, RZ, R0 ;  /* 0x000000ffff047224 */ /* 0x000fe400078e0000 */
[----:B------:R-:W-:-:S06]  /*0880*/  IMAD.MOV.U32 R5, RZ, RZ, R3 ;  /* 0x000000ffff057224 */ /* 0x000fcc00078e0003 */
[----:B------:R-:W2:Y:S01]  /*0890*/  LDG.E.64 R4, desc[UR6][R4.64] ;  /* 0x0000000604047981 */ /* 0x000ea2000c1e1b00 */
[----:B------:R-:W-:Y:S01]  /*08a0*/  VIADD R20, R20, 0x1 ;  /* 0x0000000114147836 */ /* 0x000fe20000000000 */
[----:B------:R-:W-:-:S04]  /*08b0*/  IADD3 R0, P2, PT, R0, 0x8, RZ ;  /* 0x0000000800007810 */ /* 0x000fc80007f5e0ff */
[----:B------:R-:W-:Y:S02]  /*08c0*/  ISETP.NE.AND P1, PT, R20, RZ, PT ;  /* 0x000000ff1400720c */ /* 0x000fe40003f25270 */
[----:B------:R-:W-:Y:S01]  /*08d0*/  IADD3.X R3, PT, PT, RZ, R3, RZ, P2, !PT ;  /* 0x00000003ff037210 */ /* 0x000fe200017fe4ff */
[----:B--2---:R-:W-:-:S10]  /*08e0*/  DFMA R14, R4, R4, R14 ;  /* 0x00000004040e722b */ /* 0x004fd4000000000e */
[----:B------:R-:W-:Y:S05]  /*08f0*/  @P1 BRA `(.L_x_6) ;  /* 0xfffffffc00dc1947 */ /* 0x000fea000383ffff */
.L_x_1:
[----:B------:R-:W0:Y:S01]  /*0900*/  MUFU.RSQ64H R5, R15 ;  /* 0x0000000f00057308 */ /* 0x000e220000001c00 */
[----:B------:R-:W-:Y:S01]  /*0910*/  VIADD R4, R15, 0xfcb00000 ;  /* 0xfcb000000f047836 */ /* 0x000fe20000000000 */
[----:B------:R-:W-:Y:S01]  /*0920*/  BSSY.RECONVERGENT B0, `(.L_x_7) ;  /* 0x0000011000007945 */ /* 0x000fe20003800200 */
[----:B------:R-:W-:Y:S02]  /*0930*/  IMAD.MOV.U32 R8, RZ, RZ, 0x0 ;  /* 0x00000000ff087424 */ /* 0x000fe400078e00ff */
[----:B------:R-:W-:Y:S01]  /*0940*/  IMAD.MOV.U32 R9, RZ, RZ, 0x3fd80000 ;  /* 0x3fd80000ff097424 */ /* 0x000fe200078e00ff */
[----:B------:R-:W-:Y:S01]  /*0950*/  ISETP.GE.U32.AND P1, PT, R4, 0x7ca00000, PT ;  /* 0x7ca000000400780c */ /* 0x000fe20003f26070 */
[----:B0-----:R-:W-:-:S08]  /*0960*/  DMUL R6, R4, R4 ;  /* 0x0000000404067228 */ /* 0x001fd00000000000 */
[----:B------:R-:W-:-:S08]  /*0970*/  DFMA R6, -R6, R14, 1 ;  /* 0x3ff000000606742b */ /* 0x000fd0000000010e */
[----:B------:R-:W-:Y:S02]  /*0980*/  DFMA R8, R6, R8, 0.5 ;  /* 0x3fe000000608742b */ /* 0x000fe40000000008 */
[----:B------:R-:W-:-:S08]  /*0990*/  DMUL R6, R4, R6 ;  /* 0x0000000604067228 */ /* 0x000fd00000000000 */
[----:B------:R-:W-:-:S08]  /*09a0*/  DFMA R16, R8, R6, R4 ;  /* 0x000000060810722b */ /* 0x000fd00000000004 */
[----:B------:R-:W-:Y:S02]  /*09b0*/  DMUL R18, R16, R14 ;  /* 0x0000000e10127228 */ /* 0x000fe40000000000 */
[----:B------:R-:W-:Y:S01]  /*09c0*/  VIADD R7, R17, 0xfff00000 ;  /* 0xfff0000011077836 */ /* 0x000fe20000000000 */
[----:B------:R-:W-:-:S05]  /*09d0*/  MOV R6, R16 ;  /* 0x0000001000067202 */ /* 0x000fca0000000f00 */
[----:B------:R-:W-:-:S08]  /*09e0*/  DFMA R20, R18, -R18, R14 ;  /* 0x800000121214722b */ /* 0x000fd0000000000e */
[----:B------:R-:W-:Y:S01]  /*09f0*/  DFMA R8, R20, R6, R18 ;  /* 0x000000061408722b */ /* 0x000fe20000000012 */
[----:B------:R-:W-:Y:S10]  /*0a00*/  @!P1 BRA `(.L_x_8) ;  /* 0x0000000000089947 */ /* 0x000ff40003800000 */
[----:B------:R-:W-:-:S07]  /*0a10*/  MOV R0, 0xa30 ;  /* 0x00000a3000007802 */ /* 0x000fce0000000f00 */
[----:B------:R-:W-:Y:S05]  /*0a20*/  CALL.REL.NOINC `($__internal_1_$__cuda_sm20_dsqrt_rn_f64_mediumpath_v1) ;  /* 0x0000003400c07944 */ /* 0x000fea0003c00000 */
.L_x_8:
[----:B------:R-:W-:Y:S05]  /*0a30*/  BSYNC.RECONVERGENT B0 ;  /* 0x0000000000007941 */ /* 0x000fea0003800200 */
.L_x_7:
[----:B------:R-:W-:Y:S05]  /*0a40*/  @!P0 EXIT ;  /* 0x000000000000894d */ /* 0x000fea0003800000 */
[C---:B------:R-:W-:Y:S01]  /*0a50*/  ISETP.GE.U32.AND P0, PT, R2.reuse, 0x10, PT ;  /* 0x000000100200780c */ /* 0x040fe20003f06070 */
[----:B------:R-:W-:Y:S01]  /*0a60*/  IMAD.MOV.U32 R7, RZ, RZ, 0x1 ;  /* 0x00000001ff077424 */ /* 0x000fe200078e00ff */
[----:B------:R-:W-:-:S11]  /*0a70*/  LOP3.LUT R5, R2, 0xf, RZ, 0xc0, !PT ;  /* 0x0000000f02057812 */ /* 0x000fd600078ec0ff */
[----:B------:R-:W-:Y:S05]  /*0a80*/  @!P0 BRA `(.L_x_9) ;  /* 0x0000001800808947 */ /* 0x000fea0003800000 */
[----:B------:R-:W0:Y:S01]  /*0a90*/  LDCU.64 UR4, c[0x0][0x380] ;  /* 0x00007000ff0477ac */ /* 0x000e220008000a00 */
[----:B------:R-:W-:Y:S01]  /*0aa0*/  LOP3.LUT R30, R2, 0x7ffffff0, RZ, 0xc0, !PT ;  /* 0x7ffffff0021e7812 */ /* 0x000fe200078ec0ff */
[----:B------:R-:W-:-:S04]  /*0ab0*/  IMAD.MOV.U32 R7, RZ, RZ, RZ ;  /* 0x000000ffff077224 */ /* 0x000fc800078e00ff */
[----:B------:R-:W-:Y:S01]  /*0ac0*/  IMAD.MOV R30, RZ, RZ, -R30 ;  /* 0x000000ffff1e7224 */ /* 0x000fe200078e0a1e */
[----:B0-----:R-:W-:-:S04]  /*0ad0*/  IADD3 R0, P0, PT, R12, UR4, RZ ;  /* 0x000000040c007c10 */ /* 0x001fc8000ff1e0ff */
[----:B------:R-:W-:-:S04]  /*0ae0*/  IADD3 R0, P1, PT, R0, 0x48, RZ ;  /* 0x0000004800007810 */ /* 0x000fc80007f3e0ff */
[----:B------:R-:W-:-:S09]  /*0af0*/  IADD3.X R3, PT, PT, RZ, UR5, R13, P1, P0 ;  /* 0x00000005ff037c10 */ /* 0x000fd20008fe040d */
.L_x_42:
[----:B0-----:R-:W-:Y:S01]  /*0b00*/  IMAD.MOV.U32 R14, RZ, RZ, R0 ;  /* 0x000000ffff0e7224 */ /* 0x001fe200078e0000 */
[----:B------:R-:W-:-:S05]  /*0b10*/  MOV R15, R3 ;  /* 0x00000003000f7202 */ /* 0x000fca0000000f00 */
[----:B------:R-:W2:Y:S01]  /*0b20*/  LDG.E.64 R16, desc[UR6][R14.64+-0x38] ;  /* 0xffffc8060e107981 */ /* 0x000ea2000c1e1b00 */
[----:B------:R-:W0:Y:S01]  /*0b30*/  MUFU.RCP64H R19, R9 ;  /* 0x0000000900137308 */ /* 0x000e220000001800 */
[----:B------:R-:W-:Y:S01]  /*0b40*/  IMAD.MOV.U32 R18, RZ, RZ, 0x1 ;  /* 0x00000001ff127424 */ /* 0x000fe200078e00ff */
[----:B------:R-:W-:Y:S01]  /*0b50*/  BSSY.RECONVERGENT B1, `(.L_x_10) ;  /* 0x0000017000017945 */ /* 0x000fe20003800200 */
[----:B------:R-:W-:-:S05]  /*0b60*/  VIADD R30, R30, 0x10 ;  /* 0x000000101e1e7836 */ /* 0x000fca0000000000 */
[----:B------:R-:W-:Y:S01]  /*0b70*/  ISETP.NE.AND P1, PT, R30, RZ, PT ;  /* 0x000000ff1e00720c */ /* 0x000fe20003f25270 */
[----:B0-----:R-:W-:-:S08]  /*0b80*/  DFMA R20, R18, -R8, 1 ;  /* 0x3ff000001214742b */ /* 0x001fd00000000808 */
[----:B------:R-:W-:-:S08]  /*0b90*/  DFMA R20, R20, R20, R20 ;  /* 0x000000141414722b */ /* 0x000fd00000000014 */
[----:B------:R-:W-:-:S08]  /*0ba0*/  DFMA R20, R18, R20, R18 ;  /* 0x000000141214722b */ /* 0x000fd00000000012 */
[----:B------:R-:W-:-:S08]  /*0bb0*/  DFMA R18, R20, -R8, 1 ;  /* 0x3ff000001412742b */ /* 0x000fd00000000808 */
[----:B------:R-:W-:Y:S02]  /*0bc0*/  DFMA R18, R20, R18, R20 ;  /* 0x000000121412722b */ /* 0x000fe40000000014 */
[----:B--2---:R-:W-:-:S08]  /*0bd0*/  DMUL R22, R16, 100 ;  /* 0x4059000010167828 */ /* 0x004fd00000000000 */
[----:B------:R-:W-:Y:S02]  /*0be0*/  DMUL R16, R22, R18 ;  /* 0x0000001216107228 */ /* 0x000fe40000000000 */
[----:B------:R-:W-:-:S06]  /*0bf0*/  FSETP.GEU.AND P2, PT, |R23|, 6.5827683646048100446e-37, PT ;  /* 0x036000001700780b */ /* 0x000fcc0003f4e200 */
[----:B------:R-:W-:-:S08]  /*0c00*/  DFMA R20, R16, -R8, R22 ;  /* 0x800000081014722b */ /* 0x000fd00000000016 */
[----:B------:R-:W-:-:S10]  /*0c10*/  DFMA R16, R18, R20, R16 ;  /* 0x000000141210722b */ /* 0x000fd40000000010 */
[----:B------:R-:W-:-:S05]  /*0c20*/  FFMA R0, RZ, R9, R17 ;  /* 0x00000009ff007223 */ /* 0x000fca0000000011 */
[----:B------:R-:W-:-:S13]  /*0c30*/  FSETP.GT.AND P0, PT, |R0|, 1.469367938527859385e-39, PT ;  /* 0x001000000000780b */ /* 0x000fda0003f04200 */
[----:B------:R-:W-:Y:S05]  /*0c40*/  @P0 BRA P2, `(.L_x_11) ;  /* 0x00000000001c0947 */ /* 0x000fea0001000000 */
[----:B------:R-:W-:Y:S01]  /*0c50*/  IMAD.MOV.U32 R16, RZ, RZ, R22 ;  /* 0x000000ffff107224 */ /* 0x000fe200078e0016 */
[----:B------:R-:W-:Y:S01]  /*0c60*/  MOV R21, R9 ;  /* 0x0000000900157202 */ /* 0x000fe20000000f00 */
[----:B------:R-:W-:Y:S01]  /*0c70*/  IMAD.MOV.U32 R20, RZ, RZ, R8 ;  /* 0x000000ffff147224 */ /* 0x000fe200078e0008 */
[----:B------:R-:W-:-:S07]  /*0c80*/  MOV R0, 0xca0 ;  /* 0x00000ca000007802 */ /* 0x000fce0000000f00 */
[----:B------:R-:W-:Y:S05]  /*0c90*/  CALL.REL.NOINC `($__internal_0_$__cuda_sm20_div_rn_f64_full) ;  /* 0x0000002c00ac7944 */ /* 0x000fea0003c00000 */
[----:B------:R-:W-:Y:S02]  /*0ca0*/  IMAD.MOV.U32 R16, RZ, RZ, R18 ;  /* 0x000000ffff107224 */ /* 0x000fe400078e0012 */
[----:B------:R-:W-:-:S07]  /*0cb0*/  IMAD.MOV.U32 R17, RZ, RZ, R19 ;  /* 0x000000ffff117224 */ /* 0x000fce00078e0013 */
.L_x_11:
[----:B------:R-:W-:Y:S05]  /*0cc0*/  BSYNC.RECONVERGENT B1 ;  /* 0x0000000000017941 */ /* 0x000fea0003800200 */
.L_x_10:
[----:B------:R-:W2:Y:S01]  /*0cd0*/  LDG.E.64 R18, desc[UR6][R14.64+-0x30] ;  /* 0xffffd0060e127981 */ /* 0x000ea2000c1e1b00 */
[----:B------:R-:W0:Y:S01]  /*0ce0*/  MUFU.RCP64H R21, R9 ;  /* 0x0000000900157308 */ /* 0x000e220000001800 */
[----:B------:R-:W-:Y:S01]  /*0cf0*/  IMAD.MOV.U32 R20, RZ, RZ, 0x1 ;  /* 0x00000001ff147424 */ /* 0x000fe200078e00ff */
[----:B------:R-:W-:Y:S01]  /*0d00*/  BSSY.RECONVERGENT B1, `(.L_x_12) ;  /* 0x0000014000017945 */ /* 0x000fe20003800200 */
[----:B------:R1:W-:Y:S04]  /*0d10*/  STG.E.64 desc[UR6][R14.64+-0x38], R16 ;  /* 0xffffc8100e007986 */ /* 0x0003e8000c101b06 */
        /* <DEDUP_REMOVED lines=12> */
[----:B-1----:R-:W-:Y:S05]  /*0de0*/  @P0 BRA P2, `(.L_x_13) ;  /* 0x0000000000140947 */ /* 0x002fea0001000000 */
[----:B------:R-:W-:Y:S01]  /*0df0*/  IMAD.MOV.U32 R16, RZ, RZ, R22 ;  /* 0x000000ffff107224 */ /* 0x000fe200078e0016 */
[----:B------:R-:W-:Y:S01]  /*0e00*/  MOV R20, R8 ;  /* 0x0000000800147202 */ /* 0x000fe20000000f00 */
[----:B------:R-:W-:Y:S01]  /*0e10*/  IMAD.MOV.U32 R21, RZ, RZ, R9 ;  /* 0x000000ffff157224 */ /* 0x000fe200078e0009 */
[----:B------:R-:W-:-:S07]  /*0e20*/  MOV R0, 0xe40 ;  /* 0x00000e4000007802 */ /* 0x000fce0000000f00 */
[----:B------:R-:W-:Y:S05]  /*0e30*/  CALL.REL.NOINC `($__internal_0_$__cuda_sm20_div_rn_f64_full) ;  /* 0x0000002c00447944 */ /* 0x000fea0003c00000 */
.L_x_13:
[----:B------:R-:W-:Y:S05]  /*0e40*/  BSYNC.RECONVERGENT B1 ;  /* 0x0000000000017941 */ /* 0x000fea0003800200 */
.L_x_12:
        /* <DEDUP_REMOVED lines=23> */
[----:B------:R-:W-:Y:S02]  /*0fc0*/  IMAD.MOV.U32 R16, RZ, RZ, R18 ;  /* 0x000000ffff107224 */ /* 0x000fe400078e0012 */
[----:B------:R-:W-:-:S07]  /*0fd0*/  IMAD.MOV.U32 R17, RZ, RZ, R19 ;  /* 0x000000ffff117224 */ /* 0x000fce00078e0013 */
.L_x_15:
[----:B------:R-:W-:Y:S05]  /*0fe0*/  BSYNC.RECONVERGENT B1 ;  /* 0x0000000000017941 */ /* 0x000fea0003800200 */
.L_x_14:
        /* <DEDUP_REMOVED lines=23> */
.L_x_17:
[----:B------:R-:W-:Y:S05]  /*1160*/  BSYNC.RECONVERGENT B1 ;  /* 0x0000000000017941 */ /* 0x000fea0003800200 */
.L_x_16:
        /* <DEDUP_REMOVED lines=25> */
.L_x_19:
[----:B------:R-:W-:Y:S05]  /*1300*/  BSYNC.RECONVERGENT B1 ;  /* 0x0000000000017941 */ /* 0x000fea0003800200 */
.L_x_18:
        /* <DEDUP_REMOVED lines=23> */
.L_x_21:
[----:B------:R-:W-:Y:S05]  /*1480*/  BSYNC.RECONVERGENT B1 ;  /* 0x0000000000017941 */ /* 0x000fea0003800200 */
.L_x_20:
        /* <DEDUP_REMOVED lines=25> */
.L_x_23:
[----:B------:R-:W-:Y:S05]  /*1620*/  BSYNC.RECONVERGENT B1 ;  /* 0x0000000000017941 */ /* 0x000fea0003800200 */
.L_x_22:
        /* <DEDUP_REMOVED lines=23> */
.L_x_25:
[----:B------:R-:W-:Y:S05]  /*17a0*/  BSYNC.RECONVERGENT B1 ;  /* 0x0000000000017941 */ /* 0x000fea0003800200 */
.L_x_24:
        /* <DEDUP_REMOVED lines=25> */
.L_x_27:
[----:B------:R-:W-:Y:S05]  /*1940*/  BSYNC.RECONVERGENT B1 ;  /* 0x0000000000017941 */ /* 0x000fea0003800200 */
.L_x_26:
        /* <DEDUP_REMOVED lines=23> */
.L_x_29:
[----:B------:R-:W-:Y:S05]  /*1ac0*/  BSYNC.RECONVERGENT B1 ;  /* 0x0000000000017941 */ /* 0x000fea0003800200 */
.L_x_28:
        /* <DEDUP_REMOVED lines=25> */
.L_x_31:
[----:B------:R-:W-:Y:S05]  /*1c60*/  BSYNC.RECONVERGENT B1 ;  /* 0x0000000000017941 */ /* 0x000fea0003800200 */
.L_x_30:
        /* <DEDUP_REMOVED lines=23> */
.L_x_33:
[----:B------:R-:W-:Y:S05]  /*1de0*/  BSYNC.RECONVERGENT B1 ;  /* 0x0000000000017941 */ /* 0x000fea0003800200 */
.L_x_32:
        /* <DEDUP_REMOVED lines=25> */
.L_x_35:
[----:B------:R-:W-:Y:S05]  /*1f80*/  BSYNC.RECONVERGENT B1 ;  /* 0x0000000000017941 */ /* 0x000fea0003800200 */
.L_x_34:
        /* <DEDUP_REMOVED lines=23> */
.L_x_37:
[----:B------:R-:W-:Y:S05]  /*2100*/  BSYNC.RECONVERGENT B1 ;  /* 0x0000000000017941 */ /* 0x000fea0003800200 */
.L_x_36:
        /* <DEDUP_REMOVED lines=25> */
.L_x_39:
[----:B------:R-:W-:Y:S05]  /*22a0*/  BSYNC.RECONVERGENT B1 ;  /* 0x0000000000017941 */ /* 0x000fea0003800200 */
.L_x_38:
        /* <DEDUP_REMOVED lines=23> */
.L_x_41:
[----:B------:R-:W-:Y:S05]  /*2420*/  BSYNC.RECONVERGENT B1 ;  /* 0x0000000000017941 */ /* 0x000fea0003800200 */
.L_x_40:
[----:B------:R0:W-:Y:S01]  /*2430*/  STG.E.64 desc[UR6][R14.64+0x40], R18 ;  /* 0x000040120e007986 */ /* 0x0001e2000c101b06 */
[----:B------:R-:W-:Y:S01]  /*2440*/  IADD3 R0, P0, PT, R14, 0x80, RZ ;  /* 0x000000800e007810 */ /* 0x000fe20007f1e0ff */
[----:B------:R-:W-:-:S04]  /*2450*/  VIADD R7, R7, 0x10 ;  /* 0x0000001007077836 */ /* 0x000fc80000000000 */
[----:B------:R-:W-:Y:S01]  /*2460*/  IMAD.X R3, RZ, RZ, R15, P0 ;  /* 0x000000ffff037224 */ /* 0x000fe200000e060f */
[----:B------:R-:W-:Y:S07]  /*2470*/  @P1 BRA `(.L_x_42) ;  /* 0xffffffe400a01947 */ /* 0x000fee000383ffff */
[----:B------:R-:W-:-:S07]  /*2480*/  VIADD R7, R7, 0x1 ;  /* 0x0000000107077836 */ /* 0x000fce0000000000 */
.L_x_9:
[----:B------:R-:W-:-:S13]  /*2490*/  ISETP.NE.AND P0, PT, R5, RZ, PT ;  /* 0x000000ff0500720c */ /* 0x000fda0003f05270 */
[----:B------:R-:W-:Y:S05]  /*24a0*/  @!P0 EXIT ;  /* 0x000000000000894d */ /* 0x000fea0003800000 */
[----:B------:R-:W-:Y:S02]  /*24b0*/  ISETP.GE.U32.AND P0, PT, R5, 0x8, PT ;  /* 0x000000080500780c */ /* 0x000fe40003f06070 */
[----:B------:R-:W-:-:S11]  /*24c0*/  LOP3.LUT R5, R2, 0x7, RZ, 0xc0, !PT ;  /* 0x0000000702057812 */ /* 0x000fd600078ec0ff */
[----:B------:R-:W-:Y:S05]  /*24d0*/  @!P0 BRA `(.L_x_43) ;  /* 0x0000000c002c8947 */ /* 0x000fea0003800000 */
[----:B0-----:R-:W-:-:S05]  /*24e0*/  IMAD.WIDE.U32 R14, R7, 0x8, R10 ;  /* 0x00000008070e7825 */ /* 0x001fca00078e000a */
[----:B------:R-:W2:Y:S01]  /*24f0*/  LDG.E.64 R16, desc[UR6][R14.64] ;  /* 0x000000060e107981 */ /* 0x000ea2000c1e1b00 */
[----:B------:R-:W0:Y:S01]  /*2500*/  MUFU.RCP64H R19, R9 ;  /* 0x0000000900137308 */ /* 0x000e220000001800 */
[----:B------:R-:W-:Y:S01]  /*2510*/  MOV R18, 0x1 ;  /* 0x0000000100127802 */ /* 0x000fe20000000f00 */
[----:B------:R-:W-:Y:S05]  /*2520*/  BSSY.RECONVERGENT B1, `(.L_x_44) ;  /* 0x0000016000017945 */ /* 0x000fea0003800200 */
        /* <DEDUP_REMOVED lines=14> */
[----:B------:R-:W-:Y:S01]  /*2610*/  MOV R0, 0x2660 ;  /* 0x0000266000007802 */ /* 0x000fe20000000f00 */
[----:B------:R-:W-:Y:S02]  /*2620*/  IMAD.MOV.U32 R23, RZ, RZ, R21 ;  /* 0x000000ffff177224 */ /* 0x000fe400078e0015 */
[----:B------:R-:W-:Y:S02]  /*2630*/  IMAD.MOV.U32 R20, RZ, RZ, R8 ;  /* 0x000000ffff147224 */ /* 0x000fe400078e0008 */
[----:B------:R-:W-:-:S07]  /*2640*/  IMAD.MOV.U32 R21, RZ, RZ, R9 ;  /* 0x000000ffff157224 */ /* 0x000fce00078e0009 */
[----:B------:R-:W-:Y:S05]  /*2650*/  CALL.REL.NOINC `($__internal_0_$__cuda_sm20_div_rn_f64_full) ;  /* 0x00000014003c7944 */ /* 0x000fea0003c00000 */
[----:B------:R-:W-:Y:S01]  /*2660*/  MOV R16, R18 ;  /* 0x0000001200107202 */ /* 0x000fe20000000f00 */
[----:B------:R-:W-:-:S07]  /*2670*/  IMAD.MOV.U32 R17, RZ, RZ, R19 ;  /* 0x000000ffff117224 */ /* 0x000fce00078e0013 */
.L_x_45:
[----:B------:R-:W-:Y:S05]  /*2680*/  BSYNC.RECONVERGENT B1 ;  /* 0x0000000000017941 */ /* 0x000fea0003800200 */
.L_x_44:
        /* <DEDUP_REMOVED lines=23> */
.L_x_47:
[----:B------:R-:W-:Y:S05]  /*2800*/  BSYNC.RECONVERGENT B1 ;  /* 0x0000000000017941 */ /* 0x000fea0003800200 */
.L_x_46:
        /* <DEDUP_REMOVED lines=19> */
[----:B------:R-:W-:Y:S01]  /*2940*/  MOV R0, 0x2980 ;  /* 0x0000298000007802 */ /* 0x000fe20000000f00 */
[----:B------:R-:W-:Y:S02]  /*2950*/  IMAD.MOV.U32 R20, RZ, RZ, R8 ;  /* 0x000000ffff147224 */ /* 0x000fe400078e0008 */
[----:B------:R-:W-:-:S07]  /*2960*/  IMAD.MOV.U32 R21, RZ, RZ, R9 ;  /* 0x000000ffff157224 */ /* 0x000fce00078e0009 */
[----:B------:R-:W-:Y:S05]  /*2970*/  CALL.REL.NOINC `($__internal_0_$__cuda_sm20_div_rn_f64_full) ;  /* 0x0000001000747944 */ /* 0x000fea0003c00000 */
[----:B------:R-:W-:Y:S01]  /*2980*/  MOV R16, R18 ;  /* 0x0000001200107202 */ /* 0x000fe20000000f00 */
[----:B------:R-:W-:-:S07]  /*2990*/  IMAD.MOV.U32 R17, RZ, RZ, R19 ;  /* 0x000000ffff117224 */ /* 0x000fce00078e0013 */
.L_x_49:
[----:B------:R-:W-:Y:S05]  /*29a0*/  BSYNC.RECONVERGENT B1 ;  /* 0x0000000000017941 */ /* 0x000fea0003800200 */
.L_x_48:
        /* <DEDUP_REMOVED lines=23> */
.L_x_51:
[----:B------:R-:W-:Y:S05]  /*2b20*/  BSYNC.RECONVERGENT B1 ;  /* 0x0000000000017941 */ /* 0x000fea0003800200 */
.L_x_50:
        /* <DEDUP_REMOVED lines=25> */
.L_x_53:
[----:B------:R-:W-:Y:S05]  /*2cc0*/  BSYNC.RECONVERGENT B1 ;  /* 0x0000000000017941 */ /* 0x000fea0003800200 */
.L_x_52:
        /* <DEDUP_REMOVED lines=23> */
.L_x_55:
[----:B------:R-:W-:Y:S05]  /*2e40*/  BSYNC.RECONVERGENT B1 ;  /* 0x0000000000017941 */ /* 0x000fea0003800200 */
.L_x_54:
        /* <DEDUP_REMOVED lines=25> */
.L_x_57:
[----:B------:R-:W-:Y:S05]  /*2fe0*/  BSYNC.RECONVERGENT B1 ;  /* 0x0000000000017941 */ /* 0x000fea0003800200 */
.L_x_56:
        /* <DEDUP_REMOVED lines=23> */
.L_x_59:
[----:B------:R-:W-:Y:S05]  /*3160*/  BSYNC.RECONVERGENT B1 ;  /* 0x0000000000017941 */ /* 0x000fea0003800200 */
.L_x_58:
[----:B------:R1:W-:Y:S01]  /*3170*/  STG.E.64 desc[UR6][R14.64+0x38], R18 ;  /* 0x000038120e007986 */ /* 0x0003e2000c101b06 */
[----:B------:R-:W-:-:S07]  /*3180*/  VIADD R7, R7, 0x8 ;  /* 0x0000000807077836 */ /* 0x000fce0000000000 */
.L_x_43:
[----:B------:R-:W-:-:S13]  /*3190*/  ISETP.NE.AND P0, PT, R5, RZ, PT ;  /* 0x000000ff0500720c */ /* 0x000fda0003f05270 */
[----:B------:R-:W-:Y:S05]  /*31a0*/  @!P0 EXIT ;  /* 0x000000000000894d */ /* 0x000fea0003800000 */
[----:B------:R-:W-:Y:S02]  /*31b0*/  ISETP.GE.U32.AND P0, PT, R5, 0x4, PT ;  /* 0x000000040500780c */ /* 0x000fe40003f06070 */
[----:B------:R-:W-:-:S11]  /*31c0*/  LOP3.LUT R2, R2, 0x3, RZ, 0xc0, !PT ;  /* 0x0000000302027812 */ /* 0x000fd600078ec0ff */
[----:B------:R-:W-:Y:S05]  /*31d0*/  @!P0 BRA `(.L_x_60) ;  /* 0x0000000400b48947 */ /* 0x000fea0003800000 */
[----:B------:R-:W-:-:S05]  /*31e0*/  IMAD.WIDE.U32 R10, R7, 0x8, R10 ;  /* 0x00000008070a7825 */ /* 0x000fca00078e000a */
[----:B------:R-:W2:Y:S01]  /*31f0*/  LDG.E.64 R4, desc[UR6][R10.64] ;  /* 0x000000060a047981 */ /* 0x000ea2000c1e1b00 */
[----:B01----:R-:W0:Y:S01]  /*3200*/  MUFU.RCP64H R15, R9 ;  /* 0x00000009000f7308 */ /* 0x003e220000001800 */
[----:B------:R-:W-:Y:S01]  /*3210*/  IMAD.MOV.U32 R14, RZ, RZ, 0x1 ;  /* 0x00000001ff0e7424 */ /* 0x000fe200078e00ff */
        /* <DEDUP_REMOVED lines=21> */
.L_x_62:
[----:B------:R-:W-:Y:S05]  /*3370*/  BSYNC.RECONVERGENT B1 ;  /* 0x0000000000017941 */ /* 0x000fea0003800200 */
.L_x_61:
        /* <DEDUP_REMOVED lines=21> */
[----:B------:R-:W-:Y:S01]  /*34d0*/  MOV R0, 0x3500 ;  /* 0x0000350000007802 */ /* 0x000fe20000000f00 */
[----:B------:R-:W-:-:S07]  /*34e0*/  IMAD.MOV.U32 R21, RZ, RZ, R9 ;  /* 0x000000ffff157224 */ /* 0x000fce00078e0009 */
[----:B------:R-:W-:Y:S05]  /*34f0*/  CALL.REL.NOINC `($__internal_0_$__cuda_sm20_div_rn_f64_full) ;  /* 0x0000000400947944 */ /* 0x000fea0003c00000 */
[----:B------:R-:W-:Y:S02]  /*3500*/  IMAD.MOV.U32 R4, RZ, RZ, R18 ;  /* 0x000000ffff047224 */ /* 0x000fe400078e0012 */
[----:B------:R-:W-:-:S07]  /*3510*/  IMAD.MOV.U32 R5, RZ, RZ, R19 ;  /* 0x000000ffff057224 */ /* 0x000fce00078e0013 */
.L_x_64:
[----:B------:R-:W-:Y:S05]  /*3520*/  BSYNC.RECONVERGENT B1 ;  /* 0x0000000000017941 */ /* 0x000fea0003800200 */
.L_x_63:
[----:B------:R-:W2:Y:S01]  /*3530*/  LDG.E.64 R14, desc[UR6][R10.64+0x10] ;  /* 0x000010060a0e7981 */ /* 0x000ea2000c1e1b00 */
[----:B------:R-:W0:Y:S01]  /*3540*/  MUFU.RCP64H R17, R9 ;  /* 0x0000000900117308 */ /* 0x000e220000001800 */
[----:B------:R-:W-:Y:S01]  /*3550*/  MOV R16, 0x1 ;  /* 0x0000000100107802 */ /* 0x000fe20000000f00 */
        /* <DEDUP_REMOVED lines=23> */
.L_x_66:
[----:B------:R-:W-:Y:S05]  /*36d0*/  BSYNC.RECONVERGENT B1 ;  /* 0x0000000000017941 */ /* 0x000fea0003800200 */
.L_x_65:
        /* <DEDUP_REMOVED lines=26> */
.L_x_68:
[----:B------:R-:W-:Y:S05]  /*3880*/  BSYNC.RECONVERGENT B1 ;  /* 0x0000000000017941 */ /* 0x000fea0003800200 */
.L_x_67:
[----:B------:R2:W-:Y:S01]  /*3890*/  STG.E.64 desc[UR6][R10.64+0x18], R4 ;  /* 0x000018040a007986 */ /* 0x0005e2000c101b06 */
[----:B------:R-:W-:-:S07]  /*38a0*/  VIADD R7, R7, 0x4 ;  /* 0x0000000407077836 */ /* 0x000fce0000000000 */
.L_x_60:
[----:B------:R-:W-:-:S13]  /*38b0*/  ISETP.NE.AND P0, PT, R2, RZ, PT ;  /* 0x000000ff0200720c */ /* 0x000fda0003f05270 */
[----:B------:R-:W-:Y:S05]  /*38c0*/  @!P0 EXIT ;  /* 0x000000000000894d */ /* 0x000fea0003800000 */
[----:B------:R-:W3:Y:S01]  /*38d0*/  LDCU.64 UR4, c[0x0][0x380] ;  /* 0x00007000ff0477ac */ /* 0x000ee20008000a00 */
[----:B------:R-:W-:Y:S01]  /*38e0*/  IMAD.WIDE.U32 R12, R7, 0x8, R12 ;  /* 0x00000008070c7825 */ /* 0x000fe200078e000c */
[----:B------:R-:W-:Y:S02]  /*38f0*/  IADD3 R2, PT, PT, -R2, RZ, RZ ;  /* 0x000000ff02027210 */ /* 0x000fe40007ffe1ff */
[----:B---3--:R-:W-:-:S04]  /*3900*/  IADD3 R0, P0, PT, R12, UR4, RZ ;  /* 0x000000040c007c10 */ /* 0x008fc8000ff1e0ff */
[----:B------:R-:W-:-:S04]  /*3910*/  IADD3 R0, P1, PT, R0, 0x8, RZ ;  /* 0x0000000800007810 */ /* 0x000fc80007f3e0ff */
[----:B------:R-:W-:-:S09]  /*3920*/  IADD3.X R13, PT, PT, RZ, UR5, R13, P1, P0 ;  /* 0x00000005ff0d7c10 */ /* 0x000fd20008fe040d */
.L_x_71:
[----:B--23--:R-:W-:Y:S02]  /*3930*/  IMAD.MOV.U32 R10, RZ, RZ, R0 ;  /* 0x000000ffff0a7224 */ /* 0x00cfe400078e0000 */
[----:B------:R-:W-:-:S05]  /*3940*/  IMAD.MOV.U32 R11, RZ, RZ, R13 ;  /* 0x000000ffff0b7224 */ /* 0x000fca00078e000d */
[----:B------:R-:W2:Y:S01]  /*3950*/  LDG.E.64 R4, desc[UR6][R10.64] ;  /* 0x000000060a047981 */ /* 0x000ea2000c1e1b00 */
[----:B------:R-:W3:Y:S01]  /*3960*/  MUFU.RCP64H R7, R9 ;  /* 0x0000000900077308 */ /* 0x000ee20000001800 */
[----:B------:R-:W-:Y:S01]  /*3970*/  IMAD.MOV.U32 R6, RZ, RZ, 0x1 ;  /* 0x00000001ff067424 */ /* 0x000fe200078e00ff */
[----:B------:R-:W-:Y:S01]  /*3980*/  BSSY.RECONVERGENT B1, `(.L_x_69) ;  /* 0x0000017000017945 */ /* 0x000fe20003800200 */
[----:B------:R-:W-:-:S05]  /*3990*/  VIADD R2, R2, 0x1 ;  /* 0x0000000102027836 */ /* 0x000fca0000000000 */
[----:B------:R-:W-:Y:S01]  /*39a0*/  ISETP.NE.AND P1, PT, R2, RZ, PT ;  /* 0x000000ff0200720c */ /* 0x000fe20003f25270 */
[----:B---3--:R-:W-:-:S08]  /*39b0*/  DFMA R12, R6, -R8, 1 ;  /* 0x3ff00000060c742b */ /* 0x008fd00000000808 */
        /* <DEDUP_REMOVED lines=12> */
[----:B------:R-:W-:Y:S01]  /*3a80*/  MOV R23, R17 ;  /* 0x0000001100177202 */ /* 0x000fe20000000f00 */
[----:B------:R-:W-:Y:S01]  /*3a90*/  IMAD.MOV.U32 R20, RZ, RZ, R8 ;  /* 0x000000ffff147224 */ /* 0x000fe200078e0008 */
[----:B------:R-:W-:Y:S01]  /*3aa0*/  MOV R0, 0x3ad0 ;  /* 0x00003ad000007802 */ /* 0x000fe20000000f00 */
[----:B------:R-:W-:-:S07]  /*3ab0*/  IMAD.MOV.U32 R21, RZ, RZ, R9 ;  /* 0x000000ffff157224 */ /* 0x000fce00078e0009 */
[----:B01----:R-:W-:Y:S05]  /*3ac0*/  CALL.REL.NOINC `($__internal_0_$__cuda_sm20_div_rn_f64_full) ;  /* 0x0000000000207944 */ /* 0x003fea0003c00000 */
[----:B------:R-:W-:Y:S02]  /*3ad0*/  IMAD.MOV.U32 R4, RZ, RZ, R18 ;  /* 0x000000ffff047224 */ /* 0x000fe400078e0012 */
[----:B------:R-:W-:-:S07]  /*3ae0*/  IMAD.MOV.U32 R5, RZ, RZ, R19 ;  /* 0x000000ffff057224 */ /* 0x000fce00078e0013 */
.L_x_70:
[----:B------:R-:W-:Y:S05]  /*3af0*/  BSYNC.RECONVERGENT B1 ;  /* 0x0000000000017941 */ /* 0x000fea0003800200 */
.L_x_69:
[----:B------:R3:W-:Y:S01]  /*3b00*/  STG.E.64 desc[UR6][R10.64], R4 ;  /* 0x000000040a007986 */ /* 0x0007e2000c101b06 */
[----:B------:R-:W-:-:S04]  /*3b10*/  IADD3 R0, P0, PT, R10, 0x8, RZ ;  /* 0x000000080a007810 */ /* 0x000fc80007f1e0ff */
[----:B------:R-:W-:Y:S01]  /*3b20*/  IADD3.X R13, PT, PT, RZ, R11, RZ, P0, !PT ;  /* 0x0000000bff0d7210 */ /* 0x000fe200007fe4ff */
[----:B------:R-:W-:Y:S08]  /*3b30*/  @P1 BRA `(.L_x_71) ;  /* 0xfffffffc007c1947 */ /* 0x000ff0000383ffff */
[----:B------:R-:W-:Y:S05]  /*3b40*/  EXIT ;  /* 0x000000000000794d */ /* 0x000fea0003800000 */
        .weak           $__internal_0_$__cuda_sm20_div_rn_f64_full
        .type           $__internal_0_$__cuda_sm20_div_rn_f64_full,@function
        .size           $__internal_0_$__cuda_sm20_div_rn_f64_full,($__internal_1_$__cuda_sm20_dsqrt_rn_f64_mediumpath_v1 - $__internal_0_$__cuda_sm20_div_rn_f64_full)
$__internal_0_$__cuda_sm20_div_rn_f64_full:
[----:B------:R-:W-:Y:S01]  /*3b50*/  IMAD.MOV.U32 R17, RZ, RZ, R23 ;  /* 0x000000ffff117224 */ /* 0x000fe200078e0017 */
[C---:B------:R-:W-:Y:S01]  /*3b60*/  FSETP.GEU.AND P0, PT, |R21|.reuse, 1.469367938527859385e-39, PT ;  /* 0x001000001500780b */ /* 0x040fe20003f0e200 */
[----:B------:R-:W-:Y:S01]  /*3b70*/  IMAD.MOV.U32 R22, RZ, RZ, R16 ;  /* 0x000000ffff167224 */ /* 0x000fe200078e0010 */
[----:B------:R-:W-:Y:S01]  /*3b80*/  LOP3.LUT R18, R21, 0x800fffff, RZ, 0xc0, !PT ;  /* 0x800fffff15127812 */ /* 0x000fe200078ec0ff */
[----:B------:R-:W-:Y:S01]  /*3b90*/  IMAD.MOV.U32 R26, RZ, RZ, 0x1 ;  /* 0x00000001ff1a7424 */ /* 0x000fe200078e00ff */
[C---:B------:R-:W-:Y:S01]  /*3ba0*/  FSETP.GEU.AND P3, PT, |R17|.reuse, 1.469367938527859385e-39, PT ;  /* 0x001000001100780b */ /* 0x040fe20003f6e200 */
[----:B------:R-:W-:Y:S01]  /*3bb0*/  BSSY.RECONVERGENT B0, `(.L_x_72) ;  /* 0x0000052000007945 */ /* 0x000fe20003800200 */
[----:B------:R-:W-:Y:S02]  /*3bc0*/  LOP3.LUT R3, R17, 0x7ff00000, RZ, 0xc0, !PT ;  /* 0x7ff0000011037812 */ /* 0x000fe400078ec0ff */
[----:B------:R-:W-:Y:S01]  /*3bd0*/  LOP3.LUT R19, R18, 0x3ff00000, RZ, 0xfc, !PT ;  /* 0x3ff0000012137812 */ /* 0x000fe200078efcff */
[----:B------:R-:W-:Y:S01]  /*3be0*/  IMAD.MOV.U32 R18, RZ, RZ, R20 ;  /* 0x000000ffff127224 */ /* 0x000fe200078e0014 */
[----:B------:R-:W-:-:S03]  /*3bf0*/  LOP3.LUT R6, R21, 0x7ff00000, RZ, 0xc0, !PT ;  /* 0x7ff0000015067812 */ /* 0x000fc600078ec0ff */
[----:B------:R-:W-:Y:S01]  /*3c00*/  @!P0 DMUL R18, R20, 8.98846567431157953865e+307 ;  /* 0x7fe0000014128828 */ /* 0x000fe20000000000 */
[----:B------:R-:W-:-:S03]  /*3c10*/  ISETP.GE.U32.AND P2, PT, R3, R6, PT ;  /* 0x000000060300720c */ /* 0x000fc60003f46070 */
[----:B------:R-:W-:Y:S02]  /*3c20*/  @!P3 LOP3.LUT R4, R21, 0x7ff00000, RZ, 0xc0, !PT ;  /* 0x7ff000001504b812 */ /* 0x000fe400078ec0ff */
[----:B------:R-:W0:Y:S02]  /*3c30*/  MUFU.RCP64H R27, R19 ;  /* 0x00000013001b7308 */ /* 0x000e240000001800 */
[----:B------:R-:W-:Y:S01]  /*3c40*/  @!P3 ISETP.GE.U32.AND P4, PT, R3, R4, PT ;  /* 0x000000040300b20c */ /* 0x000fe20003f86070 */
[----:B------:R-:W-:Y:S01]  /*3c50*/  IMAD.MOV.U32 R4, RZ, RZ, 0x1ca00000 ;  /* 0x1ca00000ff047424 */ /* 0x000fe200078e00ff */
[----:B------:R-:W-:-:S04]  /*3c60*/  @!P0 LOP3.LUT R6, R19, 0x7ff00000, RZ, 0xc0, !PT ;  /* 0x7ff0000013068812 */ /* 0x000fc800078ec0ff */
[C---:B------:R-:W-:Y:S02]  /*3c70*/  @!P3 SEL R25, R4.reuse, 0x63400000, !P4 ;  /* 0x634000000419b807 */ /* 0x040fe40006000000 */
[----:B------:R-:W-:Y:S02]  /*3c80*/  SEL R23, R4, 0x63400000, !P2 ;  /* 0x6340000004177807 */ /* 0x000fe40005000000 */
[--C-:B------:R-:W-:Y:S02]  /*3c90*/  @!P3 LOP3.LUT R24, R25, 0x80000000, R17.reuse, 0xf8, !PT ;  /* 0x800000001918b812 */ /* 0x100fe400078ef811 */
[----:B------:R-:W-:Y:S02]  /*3ca0*/  LOP3.LUT R23, R23, 0x800fffff, R17, 0xf8, !PT ;  /* 0x800fffff17177812 */ /* 0x000fe400078ef811 */
[----:B------:R-:W-:Y:S02]  /*3cb0*/  @!P3 LOP3.LUT R25, R24, 0x100000, RZ, 0xfc, !PT ;  /* 0x001000001819b812 */ /* 0x000fe400078efcff */
[----:B------:R-:W-:-:S06]  /*3cc0*/  @!P3 MOV R24, RZ ;  /* 0x000000ff0018b202 */ /* 0x000fcc0000000f00 */
[----:B------:R-:W-:Y:S02]  /*3cd0*/  @!P3 DFMA R22, R22, 2, -R24 ;  /* 0x400000001616b82b */ /* 0x000fe40000000818 */
[----:B0-----:R-:W-:-:S08]  /*3ce0*/  DFMA R24, R26, -R18, 1 ;  /* 0x3ff000001a18742b */ /* 0x001fd00000000812 */
[----:B------:R-:W-:-:S08]  /*3cf0*/  DFMA R24, R24, R24, R24 ;  /* 0x000000181818722b */ /* 0x000fd00000000018 */
[----:B------:R-:W-:-:S08]  /*3d00*/  DFMA R24, R26, R24, R26 ;  /* 0x000000181a18722b */ /* 0x000fd0000000001a */
[----:B------:R-:W-:-:S08]  /*3d10*/  DFMA R26, R24, -R18, 1 ;  /* 0x3ff00000181a742b */ /* 0x000fd00000000812 */
[----:B------:R-:W-:-:S08]  /*3d20*/  DFMA R24, R24, R26, R24 ;  /* 0x0000001a1818722b */ /* 0x000fd00000000018 */
[----:B------:R-:W-:-:S08]  /*3d30*/  DMUL R26, R24, R22 ;  /* 0x00000016181a7228 */ /* 0x000fd00000000000 */
[----:B------:R-:W-:-:S08]  /*3d40*/  DFMA R28, R26, -R18, R22 ;  /* 0x800000121a1c722b */ /* 0x000fd00000000016 */
[----:B------:R-:W-:Y:S01]  /*3d50*/  DFMA R28, R24, R28, R26 ;  /* 0x0000001c181c722b */ /* 0x000fe2000000001a */
[----:B------:R-:W-:Y:S01]  /*3d60*/  IMAD.MOV.U32 R24, RZ, RZ, R3 ;  /* 0x000000ffff187224 */ /* 0x000fe200078e0003 */
[----:B------:R-:W-:-:S05]  /*3d70*/  @!P3 LOP3.LUT R24, R23, 0x7ff00000, RZ, 0xc0, !PT ;  /* 0x7ff000001718b812 */ /* 0x000fca00078ec0ff */
[----:B------:R-:W-:-:S05]  /*3d80*/  VIADD R25, R24, 0xffffffff ;  /* 0xffffffff18197836 */ /* 0x000fca0000000000 */
[----:B------:R-:W-:Y:S01]  /*3d90*/  ISETP.GT.U32.AND P0, PT, R25, 0x7feffffe, PT ;  /* 0x7feffffe1900780c */ /* 0x000fe20003f04070 */
[----:B------:R-:W-:-:S05]  /*3da0*/  VIADD R25, R6, 0xffffffff ;  /* 0xffffffff06197836 */ /* 0x000fca0000000000 */
[----:B------:R-:W-:-:S13]  /*3db0*/  ISETP.GT.U32.OR P0, PT, R25, 0x7feffffe, P0 ;  /* 0x7feffffe1900780c */ /* 0x000fda0000704470 */
[----:B------:R-:W-:Y:S05]  /*3dc0*/  @P0 BRA `(.L_x_73) ;  /* 0x00000000006c0947 */ /* 0x000fea0003800000 */
[----:B------:R-:W-:-:S04]  /*3dd0*/  LOP3.LUT R16, R21, 0x7ff00000, RZ, 0xc0, !PT ;  /* 0x7ff0000015107812 */ /* 0x000fc800078ec0ff */
[CC--:B------:R-:W-:Y:S02]  /*3de0*/  VIADDMNMX R6, R3.reuse, -R16.reuse, 0xb9600000, !PT ;  /* 0xb960000003067446 */ /* 0x0c0fe40007800910 */
[----:B------:R-:W-:Y:S01]  /*3df0*/  ISETP.GE.U32.AND P0, PT, R3, R16, PT ;  /* 0x000000100300720c */ /* 0x000fe20003f06070 */
[----:B------:R-:W-:Y:S01]  /*3e00*/  IMAD.MOV.U32 R16, RZ, RZ, RZ ;  /* 0x000000ffff107224 */ /* 0x000fe200078e00ff */
[----:B------:R-:W-:Y:S02]  /*3e10*/  VIMNMX R3, PT, PT, R6, 0x46a00000, PT ;  /* 0x46a0000006037848 */ /* 0x000fe40003fe0100 */
[----:B------:R-:W-:-:S04]  /*3e20*/  SEL R4, R4, 0x63400000, !P0 ;  /* 0x6340000004047807 */ /* 0x000fc80004000000 */
[----:B------:R-:W-:-:S05]  /*3e30*/  IADD3 R3, PT, PT, -R4, R3, RZ ;  /* 0x0000000304037210 */ /* 0x000fca0007ffe1ff */
[----:B------:R-:W-:-:S06]  /*3e40*/  VIADD R17, R3, 0x7fe00000 ;  /* 0x7fe0000003117836 */ /* 0x000fcc0000000000 */
[----:B------:R-:W-:-:S10]  /*3e50*/  DMUL R26, R28, R16 ;  /* 0x000000101c1a7228 */ /* 0x000fd40000000000 */
[----:B------:R-:W-:-:S13]  /*3e60*/  FSETP.GTU.AND P0, PT, |R27|, 1.469367938527859385e-39, PT ;  /* 0x001000001b00780b */ /* 0x000fda0003f0c200 */
[----:B------:R-:W-:Y:S05]  /*3e70*/  @P0 BRA `(.L_x_74) ;  /* 0x0000000000940947 */ /* 0x000fea0003800000 */
[----:B------:R-:W-:-:S06]  /*3e80*/  DFMA R18, R28, -R18, R22 ;  /* 0x800000121c12722b */ /* 0x000fcc0000000016 */
[----:B------:R-:W-:-:S04]  /*3e90*/  IMAD.MOV.U32 R18, RZ, RZ, RZ ;  /* 0x000000ffff127224 */ /* 0x000fc800078e00ff */
[C---:B------:R-:W-:Y:S02]  /*3ea0*/  FSETP.NEU.AND P0, PT, R19.reuse, RZ, PT ;  /* 0x000000ff1300720b */ /* 0x040fe40003f0d000 */
[----:B------:R-:W-:-:S04]  /*3eb0*/  LOP3.LUT R21, R19, 0x80000000, R21, 0x48, !PT ;  /* 0x8000000013157812 */ /* 0x000fc800078e4815 */
[----:B------:R-:W-:-:S07]  /*3ec0*/  LOP3.LUT R19, R21, R17, RZ, 0xfc, !PT ;  /* 0x0000001115137212 */ /* 0x000fce00078efcff */
[----:B------:R-:W-:Y:S05]  /*3ed0*/  @!P0 BRA `(.L_x_74) ;  /* 0x00000000007c8947 */ /* 0x000fea0003800000 */
[----:B------:R-:W-:Y:S01]  /*3ee0*/  IMAD.MOV R17, RZ, RZ, -R3 ;  /* 0x000000ffff117224 */ /* 0x000fe200078e0a03 */
[----:B------:R-:W-:Y:S01]  /*3ef0*/  MOV R16, RZ ;  /* 0x000000ff00107202 */ /* 0x000fe20000000f00 */
[----:B------:R-:W-:Y:S01]  /*3f00*/  DMUL.RP R18, R28, R18 ;  /* 0x000000121c127228 */ /* 0x000fe20000008000 */
[----:B------:R-:W-:-:S04]  /*3f10*/  IADD3 R3, PT, PT, -R3, -0x43300000, RZ ;  /* 0xbcd0000003037810 */ /* 0x000fc80007ffe1ff */
[----:B------:R-:W-:-:S05]  /*3f20*/  DFMA R16, R26, -R16, R28 ;  /* 0x800000101a10722b */ /* 0x000fca000000001c */
[----:B------:R-:W-:-:S05]  /*3f30*/  LOP3.LUT R21, R19, R21, RZ, 0x3c, !PT ;  /* 0x0000001513157212 */ /* 0x000fca00078e3cff */
[----:B------:R-:W-:-:S04]  /*3f40*/  FSETP.NEU.AND P0, PT, |R17|, R3, PT ;  /* 0x000000031100720b */ /* 0x000fc80003f0d200 */
[----:B------:R-:W-:Y:S02]  /*3f50*/  FSEL R26, R18, R26, !P0 ;  /* 0x0000001a121a7208 */ /* 0x000fe40004000000 */
[----:B------:R-:W-:Y:S01]  /*3f60*/  FSEL R27, R21, R27, !P0 ;  /* 0x0000001b151b7208 */ /* 0x000fe20004000000 */
[----:B------:R-:W-:Y:S06]  /*3f70*/  BRA `(.L_x_74) ;  /* 0x0000000000547947 */ /* 0x000fec0003800000 */
.L_x_73:
[----:B------:R-:W-:-:S14]  /*3f80*/  DSETP.NAN.AND P0, PT, R16, R16, PT ;  /* 0x000000101000722a */ /* 0x000fdc0003f08000 */
[----:B------:R-:W-:Y:S05]  /*3f90*/  @P0 BRA `(.L_x_75) ;  /* 0x0000000000440947 */ /* 0x000fea0003800000 */
[----:B------:R-:W-:-:S14]  /*3fa0*/  DSETP.NAN.AND P0, PT, R20, R20, PT ;  /* 0x000000141400722a */ /* 0x000fdc0003f08000 */
[----:B------:R-:W-:Y:S05]  /*3fb0*/  @P0 BRA `(.L_x_76) ;  /* 0x0000000000300947 */ /* 0x000fea0003800000 */
[----:B------:R-:W-:Y:S01]  /*3fc0*/  ISETP.NE.AND P0, PT, R24, R6, PT ;  /* 0x000000061800720c */ /* 0x000fe20003f05270 */
[----:B------:R-:W-:Y:S02]  /*3fd0*/  IMAD.MOV.U32 R26, RZ, RZ, 0x0 ;  /* 0x00000000ff1a7424 */ /* 0x000fe400078e00ff */
[----:B------:R-:W-:-:S10]  /*3fe0*/  IMAD.MOV.U32 R27, RZ, RZ, -0x80000 ;  /* 0xfff80000ff1b7424 */ /* 0x000fd400078e00ff */
[----:B------:R-:W-:Y:S05]  /*3ff0*/  @!P0 BRA `(.L_x_74) ;  /* 0x0000000000348947 */ /* 0x000fea0003800000 */
[----:B------:R-:W-:Y:S02]  /*4000*/  ISETP.NE.AND P0, PT, R24, 0x7ff00000, PT ;  /* 0x7ff000001800780c */ /* 0x000fe40003f05270 */
[----:B------:R-:W-:Y:S02]  /*4010*/  LOP3.LUT R27, R17, 0x80000000, R21, 0x48, !PT ;  /* 0x80000000111b7812 */ /* 0x000fe400078e4815 */
[----:B------:R-:W-:-:S13]  /*4020*/  ISETP.EQ.OR P0, PT, R6, RZ, !P0 ;  /* 0x000000ff0600720c */ /* 0x000fda0004702670 */
[----:B------:R-:W-:Y:S01]  /*4030*/  @P0 LOP3.LUT R3, R27, 0x7ff00000, RZ, 0xfc, !PT ;  /* 0x7ff000001b030812 */ /* 0x000fe200078efcff */
[----:B------:R-:W-:Y:S02]  /*4040*/  @!P0 IMAD.MOV.U32 R26, RZ, RZ, RZ ;  /* 0x000000ffff1a8224 */ /* 0x000fe400078e00ff */
[----:B------:R-:W-:Y:S01]  /*4050*/  @P0 IMAD.MOV.U32 R26, RZ, RZ, RZ ;  /* 0x000000ffff1a0224 */ /* 0x000fe200078e00ff */
[----:B------:R-:W-:Y:S01]  /*4060*/  @P0 MOV R27, R3 ;  /* 0x00000003001b0202 */ /* 0x000fe20000000f00 */
[----:B------:R-:W-:Y:S06]  /*4070*/  BRA `(.L_x_74) ;  /* 0x0000000000147947 */ /* 0x000fec0003800000 */
.L_x_76:
[----:B------:R-:W-:Y:S01]  /*4080*/  LOP3.LUT R27, R21, 0x80000, RZ, 0xfc, !PT ;  /* 0x00080000151b7812 */ /* 0x000fe200078efcff */
[----:B------:R-:W-:Y:S01]  /*4090*/  IMAD.MOV.U32 R26, RZ, RZ, R20 ;  /* 0x000000ffff1a7224 */ /* 0x000fe200078e0014 */
[----:B------:R-:W-:Y:S06]  /*40a0*/  BRA `(.L_x_74) ;  /* 0x0000000000087947 */ /* 0x000fec0003800000 */
.L_x_75:
[----:B------:R-:W-:Y:S01]  /*40b0*/  LOP3.LUT R27, R17, 0x80000, RZ, 0xfc, !PT ;  /* 0x00080000111b7812 */ /* 0x000fe200078efcff */
[----:B------:R-:W-:-:S07]  /*40c0*/  IMAD.MOV.U32 R26, RZ, RZ, R16 ;  /* 0x000000ffff1a7224 */ /* 0x000fce00078e0010 */
.L_x_74:
[----:B------:R-:W-:Y:S05]  /*40d0*/  BSYNC.RECONVERGENT B0 ;  /* 0x0000000000007941 */ /* 0x000fea0003800200 */
.L_x_72:
[----:B------:R-:W-:Y:S01]  /*40e0*/  MOV R16, R0 ;  /* 0x0000000000107202 */ /* 0x000fe20000000f00 */
[----:B------:R-:W-:Y:S02]  /*40f0*/  IMAD.MOV.U32 R17, RZ, RZ, 0x0 ;  /* 0x00000000ff117424 */ /* 0x000fe400078e00ff */
[----:B------:R-:W-:Y:S02]  /*4100*/  IMAD.MOV.U32 R18, RZ, RZ, R26 ;  /* 0x000000ffff127224 */ /* 0x000fe400078e001a */
[----:B------:R-:W-:Y:S01]  /*4110*/  IMAD.MOV.U32 R19, RZ, RZ, R27 ;  /* 0x000000ffff137224 */ /* 0x000fe200078e001b */
[----:B------:R-:W-:Y:S06]  /*4120*/  RET.REL.NODEC R16 `(_Z9genetic_2P4goodS0_Pii) ;  /* 0xffffffbc10b47950 */ /* 0x000fec0003c3ffff */
        .weak           $__internal_1_$__cuda_sm20_dsqrt_rn_f64_mediumpath_v1
        .type           $__internal_1_$__cuda_sm20_dsqrt_rn_f64_mediumpath_v1,@function
        .size           $__internal_1_$__cuda_sm20_dsqrt_rn_f64_mediumpath_v1,(.L_x_262 - $__internal_1_$__cuda_sm20_dsqrt_rn_f64_mediumpath_v1)
$__internal_1_$__cuda_sm20_dsqrt_rn_f64_mediumpath_v1:
[----:B------:R-:W-:Y:S01]  /*4130*/  ISETP.GE.U32.AND P1, PT, R4, -0x3400000, PT ;  /* 0xfcc000000400780c */ /* 0x000fe20003f26070 */
[----:B------:R-:W-:Y:S01]  /*4140*/  BSSY.RECONVERGENT B1, `(.L_x_77) ;  /* 0x0000028000017945 */ /* 0x000fe20003800200 */
[----:B------:R-:W-:Y:S01]  /*4150*/  IMAD.MOV.U32 R17, RZ, RZ, R7 ;  /* 0x000000ffff117224 */ /* 0x000fe200078e0007 */
[----:B------:R-:W-:Y:S01]  /*4160*/  MOV R7, R15 ;  /* 0x0000000f00077202 */ /* 0x000fe20000000f00 */
[----:B------:R-:W-:Y:S02]  /*4170*/  IMAD.MOV.U32 R6, RZ, RZ, R14 ;  /* 0x000000ffff067224 */ /* 0x000fe400078e000e */
[----:B------:R-:W-:Y:S02]  /*4180*/  IMAD.MOV.U32 R4, RZ, RZ, R20 ;  /* 0x000000ffff047224 */ /* 0x000fe400078e0014 */
[----:B------:R-:W-:-:S05]  /*4190*/  IMAD.MOV.U32 R5, RZ, RZ, R21 ;  /* 0x000000ffff057224 */ /* 0x000fca00078e0015 */
[----:B------:R-:W-:Y:S05]  /*41a0*/  @!P1 BRA `(.L_x_78) ;  /* 0x0000000000209947 */ /* 0x000fea0003800000 */
[----:B------:R-:W-:-:S10]  /*41b0*/  DFMA.RM R4, R4, R16, R18 ;  /* 0x000000100404722b */ /* 0x000fd40000004012 */
[----:B------:R-:W-:-:S05]  /*41c0*/  IADD3 R8, P1, PT, R4, 0x1, RZ ;  /* 0x0000000104087810 */ /* 0x000fca0007f3e0ff */
[----:B------:R-:W-:-:S06]  /*41d0*/  IMAD.X R9, RZ, RZ, R5, P1 ;  /* 0x000000ffff097224 */ /* 0x000fcc00008e0605 */
[----:B------:R-:W-:-:S08]  /*41e0*/  DFMA.RP R6, -R4, R8, R6 ;  /* 0x000000080406722b */ /* 0x000fd00000008106 */
[----:B------:R-:W-:-:S06]  /*41f0*/  DSETP.GT.AND P1, PT, R6, RZ, PT ;  /* 0x000000ff0600722a */ /* 0x000fcc0003f24000 */
[----:B------:R-:W-:Y:S02]  /*4200*/  FSEL R4, R8, R4, P1 ;  /* 0x0000000408047208 */ /* 0x000fe40000800000 */
[----:B------:R-:W-:Y:S01]  /*4210*/  FSEL R5, R9, R5, P1 ;  /* 0x0000000509057208 */ /* 0x000fe20000800000 */
[----:B------:R-:W-:Y:S06]  /*4220*/  BRA `(.L_x_79) ;  /* 0x0000000000647947 */ /* 0x000fec0003800000 */
.L_x_78:
[----:B------:R-:W-:-:S14]  /*4230*/  DSETP.NE.AND P1, PT, R6, RZ, PT ;  /* 0x000000ff0600722a */ /* 0x000fdc0003f25000 */
[----:B------:R-:W-:Y:S05]  /*4240*/  @!P1 BRA `(.L_x_80) ;  /* 0x0000000000589947 */ /* 0x000fea0003800000 */
[----:B------:R-:W-:-:S13]  /*4250*/  ISETP.GE.AND P1, PT, R7, RZ, PT ;  /* 0x000000ff0700720c */ /* 0x000fda0003f26270 */
[----:B------:R-:W-:Y:S01]  /*4260*/  @!P1 MOV R4, 0x0 ;  /* 0x0000000000049802 */ /* 0x000fe20000000f00 */
[----:B------:R-:W-:Y:S01]  /*4270*/  @!P1 IMAD.MOV.U32 R5, RZ, RZ, -0x80000 ;  /* 0xfff80000ff059424 */ /* 0x000fe200078e00ff */
[----:B------:R-:W-:Y:S06]  /*4280*/  @!P1 BRA `(.L_x_79) ;  /* 0x00000000004c9947 */ /* 0x000fec0003800000 */
[----:B------:R-:W-:-:S13]  /*4290*/  ISETP.GT.AND P1, PT, R7, 0x7fefffff, PT ;  /* 0x7fefffff0700780c */ /* 0x000fda0003f24270 */
[----:B------:R-:W-:Y:S05]  /*42a0*/  @P1 BRA `(.L_x_80) ;  /* 0x0000000000401947 */ /* 0x000fea0003800000 */
[----:B------:R-:W-:Y:S01]  /*42b0*/  DMUL R4, R6, 8.11296384146066816958e+31 ;  /* 0x4690000006047828 */ /* 0x000fe20000000000 */
[----:B------:R-:W-:Y:S01]  /*42c0*/  IMAD.MOV.U32 R14, RZ, RZ, 0x0 ;  /* 0x00000000ff0e7424 */ /* 0x000fe200078e00ff */
[----:B------:R-:W-:Y:S01]  /*42d0*/  MOV R15, 0x3fd80000 ;  /* 0x3fd80000000f7802 */ /* 0x000fe20000000f00 */
[----:B------:R-:W-:-:S03]  /*42e0*/  IMAD.MOV.U32 R6, RZ, RZ, RZ ;  /* 0x000000ffff067224 */ /* 0x000fc600078e00ff */
[----:B------:R-:W0:Y:S03]  /*42f0*/  MUFU.RSQ64H R7, R5 ;  /* 0x0000000500077308 */ /* 0x000e260000001c00 */
[----:B0-----:R-:W-:-:S08]  /*4300*/  DMUL R8, R6, R6 ;  /* 0x0000000606087228 */ /* 0x001fd00000000000 */
[----:B------:R-:W-:-:S08]  /*4310*/  DFMA R8, R4, -R8, 1 ;  /* 0x3ff000000408742b */ /* 0x000fd00000000808 */
[----:B------:R-:W-:Y:S02]  /*4320*/  DFMA R14, R8, R14, 0.5 ;  /* 0x3fe00000080e742b */ /* 0x000fe4000000000e */
[----:B------:R-:W-:-:S08]  /*4330*/  DMUL R8, R6, R8 ;  /* 0x0000000806087228 */ /* 0x000fd00000000000 */
[----:B------:R-:W-:-:S08]  /*4340*/  DFMA R8, R14, R8, R6 ;  /* 0x000000080e08722b */ /* 0x000fd00000000006 */
[----:B------:R-:W-:Y:S02]  /*4350*/  DMUL R6, R4, R8 ;  /* 0x0000000804067228 */ /* 0x000fe40000000000 */
[----:B------:R-:W-:-:S06]  /*4360*/  VIADD R9, R9, 0xfff00000 ;  /* 0xfff0000009097836 */ /* 0x000fcc0000000000 */
[----:B------:R-:W-:-:S08]  /*4370*/  DFMA R14, R6, -R6, R4 ;  /* 0x80000006060e722b */ /* 0x000fd00000000004 */
[----:B------:R-:W-:-:S10]  /*4380*/  DFMA R4, R8, R14, R6 ;  /* 0x0000000e0804722b */ /* 0x000fd40000000006 */
[----:B------:R-:W-:Y:S01]  /*4390*/  VIADD R5, R5, 0xfcb00000 ;  /* 0xfcb0000005057836 */ /* 0x000fe20000000000 */
[----:B------:R-:W-:Y:S06]  /*43a0*/  BRA `(.L_x_79) ;  /* 0x0000000000047947 */ /* 0x000fec0003800000 */
.L_x_80:
[----:B------:R-:W-:-:S11]  /*43b0*/  DADD R4, R6, R6 ;  /* 0x0000000006047229 */ /* 0x000fd60000000006 */
.L_x_79:
[----:B------:R-:W-:Y:S05]  /*43c0*/  BSYNC.RECONVERGENT B1 ;  /* 0x0000000000017941 */ /* 0x000fea0003800200 */
.L_x_77:
[----:B------:R-:W-:Y:S01]  /*43d0*/  IMAD.MOV.U32 R8, RZ, RZ, R4 ;  /* 0x000000ffff087224 */ /* 0x000fe200078e0004 */
[----:B------:R-:W-:Y:S01]  /*43e0*/  MOV R9, R5 ;  /* 0x0000000500097202 */ /* 0x000fe20000000f00 */
[----:B------:R-:W-:Y:S02]  /*43f0*/  IMAD.MOV.U32 R4, RZ, RZ, R0 ;  /* 0x000000ffff047224 */ /* 0x000fe400078e0000 */
[----:B------:R-:W-:-:S04]  /*4400*/  IMAD.MOV.U32 R5, RZ, RZ, 0x0 ;  /* 0x00000000ff057424 */ /* 0x000fc800078e00ff */
[----:B------:R-:W-:Y:S05]  /*4410*/  RET.REL.NODEC R4 `(_Z9genetic_2P4goodS0_Pii) ;  /* 0xffffffb804f87950 */ /* 0x000fea0003c3ffff */
.L_x_81:
[----:B------:R-:W-:-:S00]  /*4420*/  BRA `(.L_x_81) ;  /* 0xfffffffc00fc7947 */ /* 0x000fc0000383ffff */
[----:B------:R-:W-:-:S00]  /*4430*/  NOP ;  /* 0x0000000000007918 */ /* 0x000fc00000000000 */
        /* <DEDUP_REMOVED lines=12> */
.L_x_262:


//--------------------- .text._Z9genetic_1P4goodS0_Pii --------------------------
	.section	.text._Z9genetic_1P4goodS0_Pii,"ax",@progbits
	.align	128
        .global         _Z9genetic_1P4goodS0_Pii
        .type           _Z9genetic_1P4goodS0_Pii,@function
        .size           _Z9genetic_1P4goodS0_Pii,(.L_x_268 - _Z9genetic_1P4goodS0_Pii)
        .other          _Z9genetic_1P4goodS0_Pii,@"STO_CUDA_ENTRY STV_DEFAULT"
_Z9genetic_1P4goodS0_Pii:
.text._Z9genetic_1P4goodS0_Pii:
[----:B------:R-:W-:Y:S01]  /*0000*/  LDC R1, c[0x0][0x37c] ;  /* 0x0000df00ff017b82 */ /* 0x000fe20000000800 */
[----:B------:R-:W0:Y:S01]  /*0010*/  S2R R0, SR_CTAID.X ;  /* 0x0000000000007919 */ /* 0x000e220000002500 */
[----:B------:R-:W0:Y:S01]  /*0020*/  LDCU UR4, c[0x0][0x360] ;  /* 0x00006c00ff0477ac */ /* 0x000e220008000800 */
[----:B------:R-:W0:Y:S01]  /*0030*/  S2R R3, SR_TID.X ;  /* 0x0000000000037919 */ /* 0x000e220000002100 */
[----:B------:R-:W1:Y:S01]  /*0040*/  LDCU UR5, c[0x0][0x398] ;  /* 0x00007300ff0577ac */ /* 0x000e620008000800 */
[----:B0-----:R-:W-:-:S05]  /*0050*/  IMAD R0, R0, UR4, R3 ;  /* 0x0000000400007c24 */ /* 0x001fca000f8e0203 */
[----:B------:R-:W-:-:S04]  /*0060*/  IADD3 R9, PT, PT, R0, 0x1, RZ ;  /* 0x0000000100097810 */ /* 0x000fc80007ffe0ff */
[----:B-1----:R-:W-:-:S13]  /*0070*/  ISETP.GE.AND P0, PT, R9, UR5, PT ;  /* 0x0000000509007c0c */ /* 0x002fda000bf06270 */
[----:B------:R-:W-:Y:S05]  /*0080*/  @P0 EXIT ;  /* 0x000000000000094d */ /* 0x000fea0003800000 */
[----:B------:R-:W0:Y:S01]  /*0090*/  LDC.64 R4, c[0x0][0x390] ;  /* 0x0000e400ff047b82 */ /* 0x000e220000000a00 */
[----:B------:R-:W1:Y:S07]  /*00a0*/  LDCU.64 UR6, c[0x0][0x358] ;  /* 0x00006b00ff0677ac */ /* 0x000e6e0008000a00 */
[----:B------:R-:W2:Y:S08]  /*00b0*/  LDC.64 R2, c[0x0][0x380] ;  /* 0x0000e000ff027b82 */ /* 0x000eb00000000a00 */
[----:B------:R-:W3:Y:S01]  /*00c0*/  LDC.64 R6, c[0x0][0x388] ;  /* 0x0000e200ff067b82 */ /* 0x000ee20000000a00 */
[----:B0-----:R-:W-:-:S06]  /*00d0*/  IMAD.WIDE R4, R9, 0x4, R4 ;  /* 0x0000000409047825 */ /* 0x001fcc00078e0204 */
[----:B-1----:R-:W3:Y:S01]  /*00e0*/  LDG.E R5, desc[UR6][R4.64] ;  /* 0x0000000604057981 */ /* 0x002ee2000c1e1900 */
[----:B------:R-:W-:Y:S01]  /*00f0*/  UMOV UR4, URZ ;  /* 0x000000ff00047c82 */ /* 0x000fe20008000000 */
[----:B--2---:R-:W-:-:S04]  /*0100*/  IMAD.WIDE R2, R9, 0x17e8, R2 ;  /* 0x000017e809027825 */ /* 0x004fc800078e0202 */
[----:B------:R-:W-:Y:S01]  /*0110*/  IMAD.MOV.U32 R9, RZ, RZ, R3 ;  /* 0x000000ffff097224 */ /* 0x000fe200078e0003 */
[----:B------:R-:W-:Y:S01]  /*0120*/  MOV R0, R2 ;  /* 0x0000000200007202 */ /* 0x000fe20000000f00 */
[----:B---3--:R-:W-:-:S07]  /*0130*/  IMAD.WIDE R6, R5, 0x17e8, R6 ;  /* 0x000017e805067825 */ /* 0x008fce00078e0206 */
.L_x_82:
[----:B0-----:R-:W-:Y:S01]  /*0140*/  MOV R2, R6 ;  /* 0x0000000600027202 */ /* 0x001fe20000000f00 */
[----:B------:R-:W-:-:S05]  /*0150*/  IMAD.MOV.U32 R3, RZ, RZ, R7 ;  /* 0x000000ffff037224 */ /* 0x000fca00078e0007 */
[----:B------:R0:W2:Y:S01]  /*0160*/  LDG.E.64 R4, desc[UR6][R2.64] ;  /* 0x0000000602047981 */ /* 0x0000a2000c1e1b00 */
[----:B------:R-:W-:Y:S01]  /*0170*/  UISETP.GE.U32.AND UP0, UPT, UR4, 0x2fc, UPT ;  /* 0x000002fc0400788c */ /* 0x000fe2000bf06070 */
[----:B------:R-:W-:Y:S01]  /*0180*/  IADD3 R6, P1, PT, R6, 0x8, RZ ;  /* 0x0000000806067810 */ /* 0x000fe20007f3e0ff */
[----:B------:R-:W-:-:S04]  /*0190*/  UIADD3 UR5, UPT, UPT, UR4, 0x1, URZ ;  /* 0x0000000104057890 */ /* 0x000fc8000fffe0ff */
[----:B------:R-:W-:Y:S01]  /*01a0*/  IMAD.X R7, RZ, RZ, R7, P1 ;  /* 0x000000ffff077224 */ /* 0x000fe200008e0607 */
[----:B0-----:R-:W-:Y:S01]  /*01b0*/  MOV R2, R0 ;  /* 0x0000000000027202 */ /* 0x001fe20000000f00 */
[----:B------:R-:W-:Y:S01]  /*01c0*/  IMAD.MOV.U32 R3, RZ, RZ, R9 ;  /* 0x000000ffff037224 */ /* 0x000fe200078e0009 */
[----:B------:R-:W-:Y:S01]  /*01d0*/  IADD3 R0, P0, PT, R0, 0x8, RZ ;  /* 0x0000000800007810 */ /* 0x000fe20007f1e0ff */
[----:B------:R-:W-:-:S03]  /*01e0*/  UMOV UR4, UR5 ;  /* 0x0000000500047c82 */ /* 0x000fc60008000000 */
[----:B------:R-:W-:Y:S01]  /*01f0*/  IADD3.X R9, PT, PT, RZ, R9, RZ, P0, !PT ;  /* 0x00000009ff097210 */ /* 0x000fe200007fe4ff */
[----:B--2---:R0:W-:Y:S01]  /*0200*/  STG.E.64 desc[UR6][R2.64], R4 ;  /* 0x0000000402007986 */ /* 0x0041e2000c101b06 */
[----:B------:R-:W-:Y:S07]  /*0210*/  BRA.U !UP0, `(.L_x_82) ;  /* 0xfffffffd08c87547 */ /* 0x000fee000b83ffff */
[----:B------:R-:W-:Y:S05]  /*0220*/  EXIT ;  /* 0x000000000000794d */ /* 0x000fea0003800000 */
.L_x_83:
        /* <DEDUP_REMOVED lines=13> */
.L_x_268:


//--------------------- .text._Z9variationPjPiS0_P4goodS0_i --------------------------
	.section	.text._Z9variationPjPiS0_P4goodS0_i,"ax",@progbits
	.align	128
        .global         _Z9variationPjPiS0_P4goodS0_i
        .type           _Z9variationPjPiS0_P4goodS0_i,@function
        .size           _Z9variationPjPiS0_P4goodS0_i,(.L_x_264 - _Z9variationPjPiS0_P4goodS0_i)
        .other          _Z9variationPjPiS0_P4goodS0_i,@"STO_CUDA_ENTRY STV_DEFAULT"
_Z9variationPjPiS0_P4goodS0_i:
.text._Z9variationPjPiS0_P4goodS0_i:
[----:B------:R-:W0:Y:S01]  /*0000*/  LDC R1, c[0x0][0x37c] ;  /* 0x0000df00ff017b82 */ /* 0x000e220000000800 */
[----:B------:R-:W1:Y:S01]  /*0010*/  S2R R2, SR_CTAID.X ;  /* 0x0000000000027919 */ /* 0x000e620000002500 */
[----:B------:R-:W1:Y:S01]  /*0020*/  LDCU UR4, c[0x0][0x360] ;  /* 0x00006c00ff0477ac */ /* 0x000e620008000800 */
[----:B0-----:R-:W-:Y:S01]  /*0030*/  VIADD R1, R1, 0xffffe030 ;  /* 0xffffe03001017836 */ /* 0x001fe20000000000 */
[----:B------:R-:W1:Y:S01]  /*0040*/  S2R R3, SR_TID.X ;  /* 0x0000000000037919 */ /* 0x000e620000002100 */
[----:B------:R-:W0:Y:S01]  /*0050*/  LDCU UR5, c[0x0][0x3a8] ;  /* 0x00007500ff0577ac */ /* 0x000e220008000800 */
[----:B-1----:R-:W-:-:S04]  /*0060*/  IMAD R2, R2, UR4, R3 ;  /* 0x0000000402027c24 */ /* 0x002fc8000f8e0203 */
[----:B------:R-:W-:-:S05]  /*0070*/  VIADD R3, R2, 0x1 ;  /* 0x0000000102037836 */ /* 0x000fca0000000000 */
[----:B0-----:R-:W-:-:S13]  /*0080*/  ISETP.GE.AND P0, PT, R3, UR5, PT ;  /* 0x0000000503007c0c */ /* 0x001fda000bf06270 */
[----:B------:R-:W-:Y:S05]  /*0090*/  @P0 EXIT ;  /* 0x000000000000094d */ /* 0x000fea0003800000 */
[----:B------:R-:W0:Y:S01]  /*00a0*/  LDC.64 R6, c[0x0][0x3a0] ;  /* 0x0000e800ff067b82 */ /* 0x000e220000000a00 */
[----:B------:R-:W0:Y:S01]  /*00b0*/  LDCU.64 UR6, c[0x0][0x358] ;  /* 0x00006b00ff0677ac */ /* 0x000e220008000a00 */
[----:B------:R1:W-:Y:S04]  /*00c0*/  STL.64 [R1], RZ ;  /* 0x000000ff01007387 */ /* 0x0003e80000100a00 */
[----:B------:R1:W-:Y:S04]  /*00d0*/  STL.64 [R1+0x8], RZ ;  /* 0x000008ff01007387 */ /* 0x0003e80000100a00 */
        /* <DEDUP_REMOVED lines=400> */
[----:B0-----:R-:W2:Y:S01]  /*19e0*/  LDG.E R6, desc[UR6][R6.64] ;  /* 0x0000000606067981 */ /* 0x001ea2000c1e1900 */
[----:B------:R-:W-:Y:S01]  /*19f0*/  IMAD.MOV.U32 R27, RZ, RZ, R1 ;  /* 0x000000ffff1b7224 */ /* 0x000fe200078e0001 */
[----:B------:R-:W-:Y:S01]  /*1a00*/  CS2R R12, SRZ ;  /* 0x00000000000c7805 */ /* 0x000fe2000001ff00 */
[----:B------:R-:W-:Y:S01]  /*1a10*/  VIADD R0, R2, 0x1f5 ;  /* 0x000001f502007836 */ /* 0x000fe20000000000 */
        /* <DEDUP_REMOVED lines=74> */
[----:B------:R1:W-:Y:S01]  /*1ec0*/  STL.64 [R1+0xee0], RZ ;  /* 0x000ee0ff01007387 */ /* 0x0003e20000100a00 */
[----:B--2---:R-:W-:-:S03]  /*1ed0*/  ISETP.GE.AND P0, PT, R6, 0x1, PT ;  /* 0x000000010600780c */ /* 0x004fc60003f06270 */
        /* <DEDUP_REMOVED lines=23> */
[----:B------:R-:W-:Y:S05]  /*2050*/  @!P0 BRA `(.L_x_84) ;  /* 0x00000008009c8947 */ /* 0x000fea0003800000 */
[----:B------:R-:W0:Y:S01]  /*2060*/  LDC.64 R8, c[0x0][0x380] ;  /* 0x0000e000ff087b82 */ /* 0x000e220000000a00 */
[----:B------:R-:W-:-:S05]  /*2070*/  SHF.L.U32 R11, R3, 0x1, RZ ;  /* 0x00000001030b7819 */ /* 0x000fca00000006ff */
[----:B0-----:R-:W-:-:S06]  /*2080*/  IMAD.WIDE R10, R11, 0x4, R8 ;  /* 0x000000040b0a7825 */ /* 0x001fcc00078e0208 */
[----:B------:R-:W2:Y:S01]  /*2090*/  LDG.E R10, desc[UR6][R10.64] ;  /* 0x000000060a0a7981 */ /* 0x000ea2000c1e1900 */
[----:B------:R-:W-:-:S06]  /*20a0*/  IMAD.WIDE R8, R2, 0x4, R8 ;  /* 0x0000000402087825 */ /* 0x000fcc00078e0208 */
[----:B------:R-:W3:Y:S01]  /*20b0*/  LDG.E R8, desc[UR6][R8.64+0x4] ;  /* 0x0000040608087981 */ /* 0x000ee2000c1e1900 */
[----:B------:R-:W-:Y:S01]  /*20c0*/  ISETP.GE.U32.AND P0, PT, R6, 0x10, PT ;  /* 0x000000100600780c */ /* 0x000fe20003f06070 */
[----:B--2---:R-:W-:-:S05]  /*20d0*/  IMAD.HI.U32 R3, R10, -0x55555555, RZ ;  /* 0xaaaaaaab0a037827 */ /* 0x004fca00078e00ff */
[----:B------:R-:W-:Y:S02]  /*20e0*/  SHF.R.U32.HI R5, RZ, 0x1, R3 ;  /* 0x00000001ff057819 */ /* 0x000fe40000011603 */
[----:B---3--:R-:W-:-:S03]  /*20f0*/  SHF.R.U32.HI R3, RZ, 0x1, R8 ;  /* 0x00000001ff037819 */ /* 0x008fc60000011608 */
[----:B------:R-:W-:Y:S02]  /*2100*/  IMAD R4, R5, -0x3, R10 ;  /* 0xfffffffd05047824 */ /* 0x000fe400078e020a */
[----:B------:R-:W-:Y:S02]  /*2110*/  IMAD.MOV.U32 R10, RZ, RZ, 0x1 ;  /* 0x00000001ff0a7424 */ /* 0x000fe400078e00ff */
[----:B------:R-:W-:Y:S01]  /*2120*/  IMAD R4, R3, R4, RZ ;  /* 0x0000000403047224 */ /* 0x000fe200078e02ff */
[----:B------:R-:W-:-:S05]  /*2130*/  LOP3.LUT R3, R6, 0xf, RZ, 0xc0, !PT ;  /* 0x0000000f06037812 */ /* 0x000fca00078ec0ff */
[----:B------:R-:W0:Y:S01]  /*2140*/  I2F.F64.U32 R4, R4 ;  /* 0x0000000400047312 */ /* 0x000e220000201800 */
[----:B------:R-:W-:Y:S05]  /*2150*/  @!P0 BRA `(.L_x_85) ;  /* 0x0000000000608947 */ /* 0x000fea0003800000 */
[----:B------:R-:W-:Y:S01]  /*2160*/  LOP3.LUT R10, R6, 0x7ffffff0, RZ, 0xc0, !PT ;  /* 0x7ffffff0060a7812 */ /* 0x000fe200078ec0ff */
[----:B------:R-:W-:-:S07]  /*2170*/  IMAD.MOV.U32 R8, RZ, RZ, 0x1 ;  /* 0x00000001ff087424 */ /* 0x000fce00078e00ff */
.L_x_86:
[C---:B--2---:R-:W-:Y:S02]  /*2180*/  IMAD R7, R8.reuse, 0x8, R27 ;  /* 0x0000000808077824 */ /* 0x044fe400078e021b */
[C---:B------:R-:W-:Y:S01]  /*2190*/  VIADD R9, R8.reuse, 0xf ;  /* 0x0000000f08097836 */ /* 0x040fe20000000000 */
[----:B------:R-:W-:Y:S02]  /*21a0*/  IADD3 R8, PT, PT, R8, 0x10, RZ ;  /* 0x0000001008087810 */ /* 0x000fe40007ffe0ff */
[----:B0-----:R2:W-:Y:S02]  /*21b0*/  STL.64 [R7], R4 ;  /* 0x0000000407007387 */ /* 0x0015e40000100a00 */
[----:B------:R-:W-:Y:S02]  /*21c0*/  ISETP.NE.AND P0, PT, R9, R10, PT ;  /* 0x0000000a0900720c */ /* 0x000fe40003f05270 */
[----:B------:R2:W-:Y:S04]  /*21d0*/  STL.64 [R7+0x8], R4 ;  /* 0x0000080407007387 */ /* 0x0005e80000100a00 */
        /* <DEDUP_REMOVED lines=13> */
[----:B------:R2:W-:Y:S01]  /*22b0*/  STL.64 [R7+0x78], R4 ;  /* 0x0000780407007387 */ /* 0x0005e20000100a00 */
[----:B------:R-:W-:Y:S05]  /*22c0*/  @P0 BRA `(.L_x_86) ;  /* 0xfffffffc00ac0947 */ /* 0x000fea000383ffff */
[----:B------:R-:W-:-:S07]  /*22d0*/  IMAD.MOV.U32 R10, RZ, RZ, R8 ;  /* 0x000000ffff0a7224 */ /* 0x000fce00078e0008 */
.L_x_85:
[----:B------:R-:W-:-:S13]  /*22e0*/  ISETP.NE.AND P0, PT, R3, RZ, PT ;  /* 0x000000ff0300720c */ /* 0x000fda0003f05270 */
[----:B------:R-:W-:Y:S05]  /*22f0*/  @!P0 BRA `(.L_x_87) ;  /* 0x0000000000808947 */ /* 0x000fea0003800000 */
[----:B------:R-:W-:Y:S02]  /*2300*/  ISETP.GE.U32.AND P0, PT, R3, 0x8, PT ;  /* 0x000000080300780c */ /* 0x000fe40003f06070 */
[----:B------:R-:W-:-:S04]  /*2310*/  LOP3.LUT R8, R6, 0x7, RZ, 0xc0, !PT ;  /* 0x0000000706087812 */ /* 0x000fc800078ec0ff */
[----:B------:R-:W-:-:S07]  /*2320*/  ISETP.NE.AND P1, PT, R8, RZ, PT ;  /* 0x000000ff0800720c */ /* 0x000fce0003f25270 */
[----:B------:R-:W-:Y:S06]  /*2330*/  @!P0 BRA `(.L_x_88) ;  /* 0x0000000000288947 */ /* 0x000fec0003800000 */
[C---:B--2---:R-:W-:Y:S02]  /*2340*/  IMAD R7, R10.reuse, 0x8, R27 ;  /* 0x000000080a077824 */ /* 0x044fe400078e021b */
[----:B------:R-:W-:-:S03]  /*2350*/  VIADD R10, R10, 0x8 ;  /* 0x000000080a0a7836 */ /* 0x000fc60000000000 */
[----:B0-----:R3:W-:Y:S04]  /*2360*/  STL.64 [R7], R4 ;  /* 0x0000000407007387 */ /* 0x0017e80000100a00 */
[----:B------:R3:W-:Y:S04]  /*2370*/  STL.64 [R7+0x8], R4 ;  /* 0x0000080407007387 */ /* 0x0007e80000100a00 */
[----:B------:R3:W-:Y:S04]  /*2380*/  STL.64 [R7+0x10], R4 ;  /* 0x0000100407007387 */ /* 0x0007e80000100a00 */
[----:B------:R3:W-:Y:S04]  /*2390*/  STL.64 [R7+0x18], R4 ;  /* 0x0000180407007387 */ /* 0x0007e80000100a00 */
[----:B------:R3:W-:Y:S04]  /*23a0*/  STL.64 [R7+0x20], R4 ;  /* 0x0000200407007387 */ /* 0x0007e80000100a00 */
[----:B------:R3:W-:Y:S04]  /*23b0*/  STL.64 [R7+0x28], R4 ;  /* 0x0000280407007387 */ /* 0x0007e80000100a00 */
[----:B------:R3:W-:Y:S04]  /*23c0*/  STL.64 [R7+0x30], R4 ;  /* 0x0000300407007387 */ /* 0x0007e80000100a00 */
[----:B------:R3:W-:Y:S02]  /*23d0*/  STL.64 [R7+0x38], R4 ;  /* 0x0000380407007387 */ /* 0x0007e40000100a00 */
.L_x_88:
[----:B------:R-:W-:Y:S05]  /*23e0*/  @!P1 BRA `(.L_x_87) ;  /* 0x0000000000449947 */ /* 0x000fea0003800000 */
[----:B------:R-:W-:Y:S02]  /*23f0*/  ISETP.GE.U32.AND P0, PT, R8, 0x4, PT ;  /* 0x000000040800780c */ /* 0x000fe40003f06070 */
[----:B------:R-:W-:-:S04]  /*2400*/  LOP3.LUT R8, R6, 0x3, RZ, 0xc0, !PT ;  /* 0x0000000306087812 */ /* 0x000fc800078ec0ff */
[----:B------:R-:W-:-:S07]  /*2410*/  ISETP.NE.AND P1, PT, R8, RZ, PT ;  /* 0x000000ff0800720c */ /* 0x000fce0003f25270 */
[C---:B--23--:R-:W-:Y:S01]  /*2420*/  @P0 IMAD R7, R10.reuse, 0x8, R27 ;  /* 0x000000080a070824 */ /* 0x04cfe200078e021b */
[----:B------:R-:W-:-:S04]  /*2430*/  @P0 IADD3 R10, PT, PT, R10, 0x4, RZ ;  /* 0x000000040a0a0810 */ /* 0x000fc80007ffe0ff */
[----:B0-----:R4:W-:Y:S04]  /*2440*/  @P0 STL.64 [R7], R4 ;  /* 0x0000000407000387 */ /* 0x0019e80000100a00 */
[----:B------:R4:W-:Y:S04]  /*2450*/  @P0 STL.64 [R7+0x8], R4 ;  /* 0x0000080407000387 */ /* 0x0009e80000100a00 */
[----:B------:R4:W-:Y:S04]  /*2460*/  @P0 STL.64 [R7+0x10], R4 ;  /* 0x0000100407000387 */ /* 0x0009e80000100a00 */
[----:B------:R4:W-:Y:S01]  /*2470*/  @P0 STL.64 [R7+0x18], R4 ;  /* 0x0000180407000387 */ /* 0x0009e20000100a00 */
[----:B------:R-:W-:Y:S05]  /*2480*/  @!P1 BRA `(.L_x_87) ;  /* 0x00000000001c9947 */ /* 0x000fea0003800000 */
[----:B------:R-:W-:-:S05]  /*2490*/  UMOV UR4, URZ ;  /* 0x000000ff00047c82 */ /* 0x000fca0008000000 */
.L_x_89:
[C---:B----4-:R-:W-:Y:S01]  /*24a0*/  IMAD R7, R10.reuse, 0x8, R27 ;  /* 0x000000080a077824 */ /* 0x050fe200078e021b */
[----:B------:R-:W-:Y:S01]  /*24b0*/  UIADD3 UR4, UPT, UPT, UR4, 0x1, URZ ;  /* 0x0000000104047890 */ /* 0x000fe2000fffe0ff */
[----:B------:R-:W-:-:S03]  /*24c0*/  VIADD R10, R10, 0x1 ;  /* 0x000000010a0a7836 */ /* 0x000fc60000000000 */
[----:B------:R0:W-:Y:S02]  /*24d0*/  STL.64 [R7], R4 ;  /* 0x0000000407007387 */ /* 0x0001e40000100a00 */
[----:B------:R-:W-:-:S13]  /*24e0*/  ISETP.NE.AND P0, PT, R8, UR4, PT ;  /* 0x0000000408007c0c */ /* 0x000fda000bf05270 */
[----:B0-----:R-:W-:Y:S05]  /*24f0*/  @P0 BRA `(.L_x_89) ;  /* 0xfffffffc00e80947 */ /* 0x001fea000383ffff */
.L_x_87:
[----:B------:R-:W-:Y:S01]  /*2500*/  ISETP.GE.U32.AND P0, PT, R6, 0x10, PT ;  /* 0x000000100600780c */ /* 0x000fe20003f06070 */
[----:B------:R-:W-:Y:S01]  /*2510*/  IMAD.MOV.U32 R24, RZ, RZ, 0x1 ;  /* 0x00000001ff187424 */ /* 0x000fe200078e00ff */
[----:B------:R-:W-:-:S11]  /*2520*/  CS2R R12, SRZ ;  /* 0x00000000000c7805 */ /* 0x000fd6000001ff00 */
[----:B------:R-:W-:Y:S05]  /*2530*/  @!P0 BRA `(.L_x_90) ;  /* 0x0000000000a48947 */ /* 0x000fea0003800000 */
[----:B0-234-:R-:W-:Y:S01]  /*2540*/  LOP3.LUT R5, R6, 0x7ffffff0, RZ, 0xc0, !PT ;  /* 0x7ffffff006057812 */ /* 0x01dfe200078ec0ff */
[----:B------:R-:W-:Y:S01]  /*2550*/  IMAD.MOV.U32 R4, RZ, RZ, 0x1 ;  /* 0x00000001ff047424 */ /* 0x000fe200078e00ff */
[----:B------:R-:W-:-:S07]  /*2560*/  CS2R R12, SRZ ;  /* 0x00000000000c7805 */ /* 0x000fce000001ff00 */
.L_x_91:
[----:B------:R-:W-:-:S05]  /*2570*/  LEA R7, R4, R27, 0x3 ;  /* 0x0000001b04077211 */ /* 0x000fca00078e18ff */
[----:B------:R-:W2:Y:S04]  /*2580*/  LDL.64 R10, [R7] ;  /* 0x00000000070a7983 */ /* 0x000ea80000100a00 */
[----:B------:R-:W3:Y:S04]  /*2590*/  LDL.64 R14, [R7+0x8] ;  /* 0x00000800070e7983 */ /* 0x000ee80000100a00 */
[----:B------:R-:W4:Y:S04]  /*25a0*/  LDL.64 R16, [R7+0x10] ;  /* 0x0000100007107983 */ /* 0x000f280000100a00 */
[----:B------:R-:W5:Y:S04]  /*25b0*/  LDL.64 R18, [R7+0x18] ;  /* 0x0000180007127983 */ /* 0x000f680000100a00 */
[----:B------:R-:W5:Y:S04]  /*25c0*/  LDL.64 R20, [R7+0x20] ;  /* 0x0000200007147983 */ /* 0x000f680000100a00 */
[----:B------:R-:W5:Y:S04]  /*25d0*/  LDL.64 R24, [R7+0x28] ;  /* 0x0000280007187983 */ /* 0x000f680000100a00 */
[----:B------:R-:W5:Y:S04]  /*25e0*/  LDL.64 R22, [R7+0x30] ;  /* 0x0000300007167983 */ /* 0x000f680000100a00 */
[----:B------:R-:W5:Y:S01]  /*25f0*/  LDL.64 R8, [R7+0x38] ;  /* 0x0000380007087983 */ /* 0x000f620000100a00 */
[----:B--2---:R-:W-:-:S03]  /*2600*/  DFMA R12, R10, R10, R12 ;  /* 0x0000000a0a0c722b */ /* 0x004fc6000000000c */
[----:B------:R-:W2:Y:S05]  /*2610*/  LDL.64 R10, [R7+0x40] ;  /* 0x00004000070a7983 */ /* 0x000eaa0000100a00 */
[----:B---3--:R-:W-:Y:S02]  /*2620*/  DFMA R14, R14, R14, R12 ;  /* 0x0000000e0e0e722b */ /* 0x008fe4000000000c */
[----:B------:R-:W3:Y:S06]  /*2630*/  LDL.64 R12, [R7+0x48] ;  /* 0x00004800070c7983 */ /* 0x000eec0000100a00 */
[----:B----4-:R-:W-:-:S02]  /*2640*/  DFMA R16, R16, R16, R14 ;  /* 0x000000101010722b */ /* 0x010fc4000000000e */
[----:B------:R-:W4:Y:S06]  /*2650*/  LDL.64 R14, [R7+0x50] ;  /* 0x00005000070e7983 */ /* 0x000f2c0000100a00 */
[----:B-----5:R-:W-:Y:S02]  /*2660*/  DFMA R18, R18, R18, R16 ;  /* 0x000000121212722b */ /* 0x020fe40000000010 */
[----:B------:R-:W5:Y:S06]  /*2670*/  LDL.64 R16, [R7+0x58] ;  /* 0x0000580007107983 */ /* 0x000f6c0000100a00 */
[----:B------:R-:W-:-:S02]  /*2680*/  DFMA R20, R20, R20, R18 ;  /* 0x000000141414722b */ /* 0x000fc40000000012 */
[----:B------:R-:W5:Y:S06]  /*2690*/  LDL.64 R18, [R7+0x60] ;  /* 0x0000600007127983 */ /* 0x000f6c0000100a00 */
[----:B------:R-:W-:Y:S02]  /*26a0*/  DFMA R24, R24, R24, R20 ;  /* 0x000000181818722b */ /* 0x000fe40000000014 */
[----:B------:R-:W5:Y:S06]  /*26b0*/  LDL.64 R20, [R7+0x68] ;  /* 0x0000680007147983 */ /* 0x000f6c0000100a00 */
[----:B------:R-:W-:-:S02]  /*26c0*/  DFMA R22, R22, R22, R24 ;  /* 0x000000161616722b */ /* 0x000fc40000000018 */
[----:B------:R-:W5:Y:S06]  /*26d0*/  LDL.64 R24, [R7+0x70] ;  /* 0x0000700007187983 */ /* 0x000f6c0000100a00 */
[----:B------:R-:W-:Y:S01]  /*26e0*/  DFMA R22, R8, R8, R22 ;  /* 0x000000080816722b */ /* 0x000fe20000000016 */
[----:B------:R-:W5:Y:S07]  /*26f0*/  LDL.64 R8, [R7+0x78] ;  /* 0x0000780007087983 */ /* 0x000f6e0000100a00 */
[----:B--2---:R-:W-:Y:S01]  /*2700*/  DFMA R22, R10, R10, R22 ;  /* 0x0000000a0a16722b */ /* 0x004fe20000000016 */
[----:B------:R-:W-:-:S02]  /*2710*/  VIADD R10, R4, 0xf ;  /* 0x0000000f040a7836 */ /* 0x000fc40000000000 */
[----:B------:R-:W-:-:S03]  /*2720*/  VIADD R4, R4, 0x10 ;  /* 0x0000001004047836 */ /* 0x000fc60000000000 */
[----:B------:R-:W-:Y:S02]  /*2730*/  ISETP.NE.AND P0, PT, R10, R5, PT ;  /* 0x000000050a00720c */ /* 0x000fe40003f05270 */
[----:B---3--:R-:W-:-:S08]  /*2740*/  DFMA R22, R12, R12, R22 ;  /* 0x0000000c0c16722b */ /* 0x008fd00000000016 */
[----:B----4-:R-:W-:-:S08]  /*2750*/  DFMA R22, R14, R14, R22 ;  /* 0x0000000e0e16722b */ /* 0x010fd00000000016 */
[----:B-----5:R-:W-:-:S08]  /*2760*/  DFMA R22, R16, R16, R22 ;  /* 0x000000101016722b */ /* 0x020fd00000000016 */
[----:B------:R-:W-:-:S08]  /*2770*/  DFMA R22, R18, R18, R22 ;  /* 0x000000121216722b */ /* 0x000fd00000000016 */
[----:B------:R-:W-:-:S08]  /*2780*/  DFMA R22, R20, R20, R22 ;  /* 0x000000141416722b */ /* 0x000fd00000000016 */
[----:B------:R-:W-:-:S08]  /*2790*/  DFMA R22, R24, R24, R22 ;  /* 0x000000181816722b */ /* 0x000fd00000000016 */
[----:B------:R-:W-:Y:S01]  /*27a0*/  DFMA R12, R8, R8, R22 ;  /* 0x00000008080c722b */ /* 0x000fe20000000016 */
[----:B------:R-:W-:Y:S10]  /*27b0*/  @P0 BRA `(.L_x_91) ;  /* 0xfffffffc006c0947 */ /* 0x000ff4000383ffff */
[----:B------:R-:W-:-:S07]  /*27c0*/  IMAD.MOV.U32 R24, RZ, RZ, R4 ;  /* 0x000000ffff187224 */ /* 0x000fce00078e0004 */
.L_x_90:
[----:B------:R-:W-:-:S13]  /*27d0*/  ISETP.NE.AND P0, PT, R3, RZ, PT ;  /* 0x000000ff0300720c */ /* 0x000fda0003f05270 */
[----:B------:R-:W-:Y:S05]  /*27e0*/  @!P0 BRA `(.L_x_84) ;  /* 0x0000000000b88947 */ /* 0x000fea0003800000 */
[----:B------:R-:W-:Y:S02]  /*27f0*/  ISETP.GE.U32.AND P1, PT, R3, 0x8, PT ;  /* 0x000000080300780c */ /* 0x000fe40003f26070 */
[----:B--234-:R-:W-:-:S04]  /*2800*/  LOP3.LUT R7, R6, 0x7, RZ, 0xc0, !PT ;  /* 0x0000000706077812 */ /* 0x01cfc800078ec0ff */
[----:B------:R-:W-:-:S07]  /*2810*/  ISETP.NE.AND P0, PT, R7, RZ, PT ;  /* 0x000000ff0700720c */ /* 0x000fce0003f05270 */
[----:B------:R-:W-:Y:S06]  /*2820*/  @!P1 BRA `(.L_x_92) ;  /* 0x0000000000489947 */ /* 0x000fec0003800000 */
[----:B------:R-:W-:-:S05]  /*2830*/  IMAD R3, R24, 0x8, R27 ;  /* 0x0000000818037824 */ /* 0x000fca00078e021b */
[----:B------:R-:W2:Y:S04]  /*2840*/  LDL.64 R22, [R3] ;  /* 0x0000000003167983 */ /* 0x000ea80000100a00 */
[----:B------:R-:W3:Y:S04]  /*2850*/  LDL.64 R20, [R3+0x8] ;  /* 0x0000080003147983 */ /* 0x000ee80000100a00 */
[----:B------:R-:W4:Y:S04]  /*2860*/  LDL.64 R18, [R3+0x10] ;  /* 0x0000100003127983 */ /* 0x000f280000100a00 */
[----:B------:R-:W5:Y:S04]  /*2870*/  LDL.64 R16, [R3+0x18] ;  /* 0x0000180003107983 */ /* 0x000f680000100a00 */
[----:B------:R-:W5:Y:S04]  /*2880*/  LDL.64 R14, [R3+0x20] ;  /* 0x00002000030e7983 */ /* 0x000f680000100a00 */
[----:B------:R-:W5:Y:S04]  /*2890*/  LDL.64 R10, [R3+0x28] ;  /* 0x00002800030a7983 */ /* 0x000f680000100a00 */
[----:B------:R-:W5:Y:S04]  /*28a0*/  LDL.64 R8, [R3+0x30] ;  /* 0x0000300003087983 */ /* 0x000f680000100a00 */
[----:B0-----:R-:W5:Y:S01]  /*28b0*/  LDL.64 R4, [R3+0x38] ;  /* 0x0000380003047983 */ /* 0x001f620000100a00 */
[----:B------:R-:W-:Y:S01]  /*28c0*/  IADD3 R24, PT, PT, R24, 0x8, RZ ;  /* 0x0000000818187810 */ /* 0x000fe20007ffe0ff */
        /* <DEDUP_REMOVED lines=8> */
.L_x_92:
[----:B------:R-:W-:Y:S05]  /*2950*/  @!P0 BRA `(.L_x_84) ;  /* 0x00000000005c8947 */ /* 0x000fea0003800000 */
[----:B------:R-:W-:Y:S02]  /*2960*/  ISETP.GE.U32.AND P0, PT, R7, 0x4, PT ;  /* 0x000000040700780c */ /* 0x000fe40003f06070 */
[----:B------:R-:W-:-:S04]  /*2970*/  LOP3.LUT R16, R6, 0x3, RZ, 0xc0, !PT ;  /* 0x0000000306107812 */ /* 0x000fc800078ec0ff */
[----:B------:R-:W-:-:S07]  /*2980*/  ISETP.NE.AND P1, PT, R16, RZ, PT ;  /* 0x000000ff1000720c */ /* 0x000fce0003f25270 */
[----:B------:R-:W-:Y:S06]  /*2990*/  @!P0 BRA `(.L_x_93) ;  /* 0x0000000000288947 */ /* 0x000fec0003800000 */
[----:B------:R-:W-:-:S05]  /*29a0*/  IMAD R3, R24, 0x8, R27 ;  /* 0x0000000818037824 */ /* 0x000fca00078e021b */
[----:B0-----:R-:W2:Y:S04]  /*29b0*/  LDL.64 R4, [R3] ;  /* 0x0000000003047983 */ /* 0x001ea80000100a00 */
[----:B------:R-:W3:Y:S04]  /*29c0*/  LDL.64 R8, [R3+0x8] ;  /* 0x0000080003087983 */ /* 0x000ee80000100a00 */
[----:B------:R-:W4:Y:S04]  /*29d0*/  LDL.64 R10, [R3+0x10] ;  /* 0x00001000030a7983 */ /* 0x000f280000100a00 */
[----:B------:R-:W5:Y:S01]  /*29e0*/  LDL.64 R14, [R3+0x18] ;  /* 0x00001800030e7983 */ /* 0x000f620000100a00 */
[----:B------:R-:W-:Y:S01]  /*29f0*/  VIADD R24, R24, 0x4 ;  /* 0x0000000418187836 */ /* 0x000fe20000000000 */
[----:B--2---:R-:W-:-:S08]  /*2a00*/  DFMA R4, R4, R4, R12 ;  /* 0x000000040404722b */ /* 0x004fd0000000000c */
[----:B---3--:R-:W-:-:S08]  /*2a10*/  DFMA R4, R8, R8, R4 ;  /* 0x000000080804722b */ /* 0x008fd00000000004 */
[----:B----4-:R-:W-:-:S08]  /*2a20*/  DFMA R4, R10, R10, R4 ;  /* 0x0000000a0a04722b */ /* 0x010fd00000000004 */
[----:B-----5:R-:W-:-:S11]  /*2a30*/  DFMA R12, R14, R14, R4 ;  /* 0x0000000e0e0c722b */ /* 0x020fd60000000004 */
.L_x_93:
[----:B------:R-:W-:Y:S05]  /*2a40*/  @!P1 BRA `(.L_x_84) ;  /* 0x0000000000209947 */ /* 0x000fea0003800000 */
[----:B------:R-:W-:-:S05]  /*2a50*/  UMOV UR4, URZ ;  /* 0x000000ff00047c82 */ /* 0x000fca0008000000 */
.L_x_94:
[----:B0-----:R-:W-:-:S06]  /*2a60*/  IMAD R4, R24, 0x8, R27 ;  /* 0x0000000818047824 */ /* 0x001fcc00078e021b */
[----:B------:R-:W2:Y:S01]  /*2a70*/  LDL.64 R4, [R4] ;  /* 0x0000000004047983 */ /* 0x000ea20000100a00 */
[----:B------:R-:W-:Y:S01]  /*2a80*/  UIADD3 UR4, UPT, UPT, UR4, 0x1, URZ ;  /* 0x0000000104047890 */ /* 0x000fe2000fffe0ff */
[----:B------:R-:W-:-:S05]  /*2a90*/  VIADD R24, R24, 0x1 ;  /* 0x0000000118187836 */ /* 0x000fca0000000000 */
[----:B------:R-:W-:Y:S01]  /*2aa0*/  ISETP.NE.AND P0, PT, R16, UR4, PT ;  /* 0x0000000410007c0c */ /* 0x000fe2000bf05270 */
[----:B--2---:R-:W-:-:S12]  /*2ab0*/  DFMA R12, R4, R4, R12 ;  /* 0x00000004040c722b */ /* 0x004fd8000000000c */
[----:B------:R-:W-:Y:S05]  /*2ac0*/  @P0 BRA `(.L_x_94) ;  /* 0xfffffffc00e40947 */ /* 0x000fea000383ffff */
.L_x_84:
[----:B------:R-:W0:Y:S01]  /*2ad0*/  MUFU.RSQ64H R9, R13 ;  /* 0x0000000d00097308 */ /* 0x000e220000001c00 */
[----:B------:R-:W-:Y:S01]  /*2ae0*/  IADD3 R8, PT, PT, R13, -0x3500000, RZ ;  /* 0xfcb000000d087810 */ /* 0x000fe20007ffe0ff */
[----:B------:R-:W-:Y:S01]  /*2af0*/  IMAD.MOV.U32 R10, RZ, RZ, 0x0 ;  /* 0x00000000ff0a7424 */ /* 0x000fe200078e00ff */
[----:B------:R-:W-:Y:S01]  /*2b00*/  BSSY.RECONVERGENT B0, `(.L_x_95) ;  /* 0x0000013000007945 */ /* 0x000fe20003800200 */
[----:B------:R-:W-:Y:S01]  /*2b10*/  IMAD.MOV.U32 R11, RZ, RZ, 0x3fd80000 ;  /* 0x3fd80000ff0b7424 */ /* 0x000fe200078e00ff */
[----:B------:R-:W-:Y:S02]  /*2b20*/  ISETP.GE.U32.AND P1, PT, R8, 0x7ca00000, PT ;  /* 0x7ca000000800780c */ /* 0x000fe40003f26070 */
[----:B------:R-:W-:Y:S01]  /*2b30*/  ISETP.GE.AND P0, PT, R6, 0x1, PT ;  /* 0x000000010600780c */ /* 0x000fe20003f06270 */
[----:B0-234-:R-:W-:-:S08]  /*2b40*/  DMUL R4, R8, R8 ;  /* 0x0000000808047228 */ /* 0x01dfd00000000000 */
[----:B------:R-:W-:-:S08]  /*2b50*/  DFMA R4, -R4, R12, 1 ;  /* 0x3ff000000404742b */ /* 0x000fd0000000010c */
[----:B------:R-:W-:Y:S02]  /*2b60*/  DFMA R10, R4, R10, 0.5 ;  /* 0x3fe00000040a742b */ /* 0x000fe4000000000a */
[----:B------:R-:W-:-:S08]  /*2b70*/  DMUL R4, R8, R4 ;  /* 0x0000000408047228 */ /* 0x000fd00000000000 */
[----:B------:R-:W-:-:S08]  /*2b80*/  DFMA R18, R10, R4, R8 ;  /* 0x000000040a12722b */ /* 0x000fd00000000008 */
[----:B------:R-:W-:Y:S02]  /*2b90*/  DMUL R10, R18, R12 ;  /* 0x0000000c120a7228 */ /* 0x000fe40000000000 */
[----:B------:R-:W-:Y:S02]  /*2ba0*/  VIADD R17, R19, 0xfff00000 ;  /* 0xfff0000013117836 */ /* 0x000fe40000000000 */
[----:B------:R-:W-:-:S04]  /*2bb0*/  IMAD.MOV.U32 R16, RZ, RZ, R18 ;  /* 0x000000ffff107224 */ /* 0x000fc800078e0012 */
[----:B------:R-:W-:-:S08]  /*2bc0*/  DFMA R14, R10, -R10, R12 ;  /* 0x8000000a0a0e722b */ /* 0x000fd0000000000c */
[----:B------:R-:W-:Y:S01]  /*2bd0*/  DFMA R4, R14, R16, R10 ;  /* 0x000000100e04722b */ /* 0x000fe2000000000a */
[----:B------:R-:W-:Y:S10]  /*2be0*/  @!P1 BRA `(.L_x_96) ;  /* 0x0000000000109947 */ /* 0x000ff40003800000 */
[----:B------:R-:W-:-:S07]  /*2bf0*/  MOV R4, 0x2c10 ;  /* 0x00002c1000047802 */ /* 0x000fce0000000f00 */
[----:B-1----:R-:W-:Y:S05]  /*2c00*/  CALL.REL.NOINC `($__internal_3_$__cuda_sm20_dsqrt_rn_f64_mediumpath_v1) ;  /* 0x00000028003c7944 */ /* 0x002fea0003c00000 */
[----:B------:R-:W-:Y:S01]  /*2c10*/  MOV R4, R8 ;  /* 0x0000000800047202 */ /* 0x000fe20000000f00 */
[----:B------:R-:W-:-:S07]  /*2c20*/  IMAD.MOV.U32 R5, RZ, RZ, R9 ;  /* 0x000000ffff057224 */ /* 0x000fce00078e0009 */
.L_x_96:
[----:B------:R-:W-:Y:S05]  /*2c30*/  BSYNC.RECONVERGENT B0 ;  /* 0x0000000000007941 */ /* 0x000fea0003800200 */
.L_x_95:
[----:B------:R-:W0:Y:S02]  /*2c40*/  LDC.64 R8, c[0x0][0x398] ;  /* 0x0000e600ff087b82 */ /* 0x000e240000000a00 */
[----:B0-----:R-:W-:Y:S01]  /*2c50*/  IMAD.WIDE R2, R2, 0x17e8, R8 ;  /* 0x000017e802027825 */ /* 0x001fe200078e0208 */
[----:B------:R-:W-:Y:S06]  /*2c60*/  @!P0 BRA `(.L_x_97) ;  /* 0x00000008008c8947 */ /* 0x000fec0003800000 */
[C---:B------:R-:W-:Y:S01]  /*2c70*/  ISETP.GE.U32.AND P0, PT, R6.reuse, 0x4, PT ;  /* 0x000000040600780c */ /* 0x040fe20003f06070 */
[----:B------:R-:W-:Y:S01]  /*2c80*/  IMAD.MOV.U32 R22, RZ, RZ, 0x1 ;  /* 0x00000001ff167424 */ /* 0x000fe200078e00ff */
[----:B------:R-:W-:-:S11]  /*2c90*/  LOP3.LUT R21, R6, 0x3, RZ, 0xc0, !PT ;  /* 0x0000000306157812 */ /* 0x000fd600078ec0ff */
[----:B------:R-:W-:Y:S05]  /*2ca0*/  @!P0 BRA `(.L_x_98) ;  /* 0x0000000400a88947 */ /* 0x000fea0003800000 */
[----:B------:R-:W-:Y:S01]  /*2cb0*/  LOP3.LUT R22, R6, 0x7ffffffc, RZ, 0xc0, !PT ;  /* 0x7ffffffc06167812 */ /* 0x000fe200078ec0ff */
[----:B------:R-:W-:-:S07]  /*2cc0*/  IMAD.MOV.U32 R23, RZ, RZ, 0x1 ;  /* 0x00000001ff177424 */ /* 0x000fce00078e00ff */
.L_x_107:
[----:B------:R-:W-:-:S05]  /*2cd0*/  IMAD R24, R23, 0x8, R27 ;  /* 0x0000000817187824 */ /* 0x000fca00078e021b */
[----:B------:R-:W2:Y:S01]  /*2ce0*/  LDL.64 R8, [R24] ;  /* 0x0000000018087983 */ /* 0x000ea20000100a00 */
[----:B------:R-:W0:Y:S01]  /*2cf0*/  MUFU.RCP64H R7, R5 ;  /* 0x0000000500077308 */ /* 0x000e220000001800 */
[----:B------:R-:W-:Y:S01]  /*2d00*/  HFMA2 R6, -RZ, RZ, 0, 5.9604644775390625e-08 ;  /* 0x00000001ff067431 */ /* 0x000fe200000001ff */
        /* <DEDUP_REMOVED lines=19> */
[----:B-1----:R-:W-:Y:S05]  /*2e40*/  CALL.REL.NOINC `($__internal_2_$__cuda_sm20_div_rn_f64_full) ;  /* 0x0000002000287944 */ /* 0x002fea0003c00000 */
[----:B------:R-:W-:Y:S01]  /*2e50*/  MOV R6, R8 ;  /* 0x0000000800067202 */ /* 0x000fe20000000f00 */
[----:B------:R-:W-:-:S07]  /*2e60*/  IMAD.MOV.U32 R7, RZ, RZ, R9 ;  /* 0x000000ffff077224 */ /* 0x000fce00078e0009 */
.L_x_100:
[----:B------:R-:W-:Y:S05]  /*2e70*/  BSYNC.RECONVERGENT B0 ;  /* 0x0000000000007941 */ /* 0x000fea0003800200 */
.L_x_99:
[----:B------:R-:W2:Y:S01]  /*2e80*/  LDL.64 R10, [R24+0x8] ;  /* 0x00000800180a7983 */ /* 0x000ea20000100a00 */
[----:B------:R-:W0:Y:S01]  /*2e90*/  MUFU.RCP64H R9, R5 ;  /* 0x0000000500097308 */ /* 0x000e220000001800 */
[----:B------:R-:W-:Y:S01]  /*2ea0*/  IMAD.MOV.U32 R8, RZ, RZ, 0x1 ;  /* 0x00000001ff087424 */ /* 0x000fe200078e00ff */
[----:B------:R-:W-:Y:S01]  /*2eb0*/  BSSY.RECONVERGENT B0, `(.L_x_101) ;  /* 0x0000013000007945 */ /* 0x000fe20003800200 */
[----:B------:R3:W-:Y:S04]  /*2ec0*/  STL.64 [R24], R6 ;  /* 0x0000000618007387 */ /* 0x0007e80000100a00 */
        /* <DEDUP_REMOVED lines=12> */
[----:B---3--:R-:W-:Y:S05]  /*2f90*/  @P0 BRA P1, `(.L_x_102) ;  /* 0x0000000000100947 */ /* 0x008fea0000800000 */
[----:B------:R-:W-:Y:S01]  /*2fa0*/  IMAD.MOV.U32 R13, RZ, RZ, R4 ;  /* 0x000000ffff0d7224 */ /* 0x000fe200078e0004 */
[----:B------:R-:W-:Y:S01]  /*2fb0*/  MOV R20, 0x2fe0 ;  /* 0x00002fe000147802 */ /* 0x000fe20000000f00 */
[----:B------:R-:W-:-:S07]  /*2fc0*/  IMAD.MOV.U32 R14, RZ, RZ, R5 ;  /* 0x000000ffff0e7224 */ /* 0x000fce00078e0005 */
[----:B-1----:R-:W-:Y:S05]  /*2fd0*/  CALL.REL.NOINC `($__internal_2_$__cuda_sm20_div_rn_f64_full) ;  /* 0x0000001c00c47944 */ /* 0x002fea0003c00000 */
.L_x_102:
[----:B------:R-:W-:Y:S05]  /*2fe0*/  BSYNC.RECONVERGENT B0 ;  /* 0x0000000000007941 */ /* 0x000fea0003800200 */
.L_x_101:
[----:B------:R-:W2:Y:S01]  /*2ff0*/  LDL.64 R10, [R24+0x10] ;  /* 0x00001000180a7983 */ /* 0x000ea20000100a00 */
[----:B------:R-:W0:Y:S01]  /*3000*/  MUFU.RCP64H R7, R5 ;  /* 0x0000000500077308 */ /* 0x000e220000001800 */
[----:B------:R-:W-:Y:S01]  /*3010*/  MOV R6, 0x1 ;  /* 0x0000000100067802 */ /* 0x000fe20000000f00 */
[----:B------:R-:W-:Y:S01]  /*3020*/  BSSY.RECONVERGENT B0, `(.L_x_103) ;  /* 0x0000015000007945 */ /* 0x000fe20003800200 */
[----:B------:R3:W-:Y:S04]  /*3030*/  STL.64 [R24+0x8], R8 ;  /* 0x0000080818007387 */ /* 0x0007e80000100a00 */
        /* <DEDUP_REMOVED lines=17> */
[----:B------:R-:W-:Y:S02]  /*3150*/  IMAD.MOV.U32 R6, RZ, RZ, R8 ;  /* 0x000000ffff067224 */ /* 0x000fe400078e0008 */
[----:B------:R-:W-:-:S07]  /*3160*/  IMAD.MOV.U32 R7, RZ, RZ, R9 ;  /* 0x000000ffff077224 */ /* 0x000fce00078e0009 */
.L_x_104:
[----:B------:R-:W-:Y:S05]  /*3170*/  BSYNC.RECONVERGENT B0 ;  /* 0x0000000000007941 */ /* 0x000fea0003800200 */
.L_x_103:
        /* <DEDUP_REMOVED lines=22> */
.L_x_106:
[----:B------:R-:W-:Y:S05]  /*32e0*/  BSYNC.RECONVERGENT B0 ;  /* 0x0000000000007941 */ /* 0x000fea0003800200 */
.L_x_105:
[----:B------:R0:W-:Y:S01]  /*32f0*/  STL.64 [R24+0x18], R8 ;  /* 0x0000180818007387 */ /* 0x0001e20000100a00 */
[C---:B------:R-:W-:Y:S02]  /*3300*/  VIADD R7, R23.reuse, 0x3 ;  /* 0x0000000317077836 */ /* 0x040fe40000000000 */
[----:B------:R-:W-:-:S03]  /*3310*/  VIADD R23, R23, 0x4 ;  /* 0x0000000417177836 */ /* 0x000fc60000000000 */
[----:B------:R-:W-:-:S13]  /*3320*/  ISETP.NE.AND P0, PT, R7, R22, PT ;  /* 0x000000160700720c */ /* 0x000fda0003f05270 */
[----:B0-----:R-:W-:Y:S05]  /*3330*/  @P0 BRA `(.L_x_107) ;  /* 0xfffffff800640947 */ /* 0x001fea000383ffff */
[----:B------:R-:W-:-:S07]  /*3340*/  MOV R22, R23 ;  /* 0x0000001700167202 */ /* 0x000fce0000000f00 */
.L_x_98:
[----:B------:R-:W-:-:S13]  /*3350*/  ISETP.NE.AND P0, PT, R21, RZ, PT ;  /* 0x000000ff1500720c */ /* 0x000fda0003f05270 */
[----:B------:R-:W-:Y:S05]  /*3360*/  @!P0 BRA `(.L_x_108) ;  /* 0x0000000000848947 */ /* 0x000fea0003800000 */
[----:B------:R-:W-:-:S05]  /*3370*/  UMOV UR4, URZ ;  /* 0x000000ff00047c82 */ /* 0x000fca0008000000 */
.L_x_111:
[----:B0-----:R-:W-:-:S05]  /*3380*/  IMAD R23, R22, 0x8, R27 ;  /* 0x0000000816177824 */ /* 0x001fca00078e021b */
[----:B------:R-:W2:Y:S01]  /*3390*/  LDL.64 R8, [R23] ;  /* 0x0000000017087983 */ /* 0x000ea20000100a00 */
[----:B------:R-:W0:Y:S01]  /*33a0*/  MUFU.RCP64H R7, R5 ;  /* 0x0000000500077308 */ /* 0x000e220000001800 */
[----:B------:R-:W-:Y:S01]  /*33b0*/  IMAD.MOV.U32 R6, RZ, RZ, 0x1 ;  /* 0x00000001ff067424 */ /* 0x000fe200078e00ff */
[----:B------:R-:W-:Y:S01]  /*33c0*/  UIADD3 UR4, UPT, UPT, UR4, 0x1, URZ ;  /* 0x0000000104047890 */ /* 0x000fe2000fffe0ff */
[----:B------:R-:W-:Y:S05]  /*33d0*/  BSSY.RECONVERGENT B0, `(.L_x_109) ;  /* 0x0000017000007945 */ /* 0x000fea0003800200 */
[----:B------:R-:W-:Y:S01]  /*33e0*/  ISETP.NE.AND P1, PT, R21, UR4, PT ;  /* 0x0000000415007c0c */ /* 0x000fe2000bf25270 */
        /* <DEDUP_REMOVED lines=16> */
[----:B------:R-:W-:Y:S01]  /*34f0*/  MOV R20, 0x3520 ;  /* 0x0000352000147802 */ /* 0x000fe20000000f00 */
[----:B------:R-:W-:-:S07]  /*3500*/  IMAD.MOV.U32 R14, RZ, RZ, R5 ;  /* 0x000000ffff0e7224 */ /* 0x000fce00078e0005 */
[----:B-1----:R-:W-:Y:S05]  /*3510*/  CALL.REL.NOINC `($__internal_2_$__cuda_sm20_div_rn_f64_full) ;  /* 0x0000001800747944 */ /* 0x002fea0003c00000 */
[----:B------:R-:W-:Y:S02]  /*3520*/  IMAD.MOV.U32 R6, RZ, RZ, R8 ;  /* 0x000000ffff067224 */ /* 0x000fe400078e0008 */
[----:B------:R-:W-:-:S07]  /*3530*/  IMAD.MOV.U32 R7, RZ, RZ, R9 ;  /* 0x000000ffff077224 */ /* 0x000fce00078e0009 */
.L_x_110:
[----:B------:R-:W-:Y:S05]  /*3540*/  BSYNC.RECONVERGENT B0 ;  /* 0x0000000000007941 */ /* 0x000fea0003800200 */
.L_x_109:
[----:B------:R0:W-:Y:S01]  /*3550*/  STL.64 [R23], R6 ;  /* 0x0000000617007387 */ /* 0x0001e20000100a00 */
[----:B------:R-:W-:Y:S01]  /*3560*/  VIADD R22, R22, 0x1 ;  /* 0x0000000116167836 */ /* 0x000fe20000000000 */
[----:B------:R-:W-:Y:S06]  /*3570*/  @P1 BRA `(.L_x_111) ;  /* 0xfffffffc00801947 */ /* 0x000fec000383ffff */
.L_x_108:
[----:B------:R-:W2:Y:S01]  /*3580*/  LDC.64 R12, c[0x0][0x3a0] ;  /* 0x0000e800ff0c7b82 */ /* 0x000ea20000000a00 */
[----:B------:R-:W-:Y:S01]  /*3590*/  IADD3 R10, P0, PT, R2, 0xff0, RZ ;  /* 0x00000ff0020a7810 */ /* 0x000fe20007f1e0ff */
[----:B------:R-:W-:-:S04]  /*35a0*/  HFMA2 R15, -RZ, RZ, 0, 5.9604644775390625e-08 ;  /* 0x00000001ff0f7431 */ /* 0x000fc800000001ff */
[----:B------:R-:W-:-:S08]  /*35b0*/  IMAD.X R11, RZ, RZ, R3, P0 ;  /* 0x000000ffff0b7224 */ /* 0x000fd000000e0603 */
.L_x_112:
[C---:B------:R-:W-:Y:S02]  /*35c0*/  IMAD R14, R15.reuse, 0x8, R27 ;  /* 0x000000080f0e7824 */ /* 0x040fe400078e021b */
[----:B------:R-:W-:-:S03]  /*35d0*/  IMAD.WIDE.U32 R8, R15, 0x8, R2 ;  /* 0x000000080f087825 */ /* 0x000fc600078e0002 */
[----:B0-----:R-:W3:Y:S04]  /*35e0*/  LDL.64 R6, [R14] ;  /* 0x000000000e067983 */ /* 0x001ee80000100a00 */
[----:B------:R-:W3:Y:S02]  /*35f0*/  LDG.E.64 R4, desc[UR6][R8.64+0x17f0] ;  /* 0x0017f00608047981 */ /* 0x000ee4000c1e1b00 */
[----:B---3--:R-:W-:Y:S01]  /*3600*/  DADD R4, R4, R6 ;  /* 0x0000000004047229 */ /* 0x008fe20000000006 */
[----:B------:R-:W-:-:S06]  /*3610*/  IMAD.WIDE.U32 R6, R15, 0x4, R10 ;  /* 0x000000040f067825 */ /* 0x000fcc00078e000a */
[----:B------:R-:W-:Y:S04]  /*3620*/  STG.E.64 desc[UR6][R8.64+0x2ec910], R4 ;  /* 0x2ec9100408007986 */ /* 0x000fe8000c101b06 */
[----:B------:R0:W-:Y:S04]  /*3630*/  STG.E desc[UR6][R6.64+0x2ec908], R15 ;  /* 0x2ec9080f06007986 */ /* 0x0001e8000c101906 */
[----:B--2---:R-:W2:Y:S01]  /*3640*/  LDG.E R18, desc[UR6][R12.64] ;  /* 0x000000060c127981 */ /* 0x004ea2000c1e1900 */
[C---:B------:R-:W-:Y:S01]  /*3650*/  VIADD R16, R15.reuse, 0x1 ;  /* 0x000000010f107836 */ /* 0x040fe20000000000 */
[----:B--2---:R-:W-:-:S03]  /*3660*/  ISETP.GE.AND P0, PT, R15, R18, PT ;  /* 0x000000120f00720c */ /* 0x004fc60003f06270 */
[----:B0-----:R-:W-:-:S10]  /*3670*/  IMAD.MOV.U32 R15, RZ, RZ, R16 ;  /* 0x000000ffff0f7224 */ /* 0x001fd400078e0010 */
[----:B------:R-:W-:Y:S05]  /*3680*/  @!P0 BRA `(.L_x_112) ;  /* 0xfffffffc00cc8947 */ /* 0x000fea000383ffff */
[----:B------:R-:W-:-:S07]  /*3690*/  MOV R6, R18 ;  /* 0x0000001200067202 */ /* 0x000fce0000000f00 */
.L_x_97:
[----:B------:R-:W-:Y:S01]  /*36a0*/  ISETP.GE.AND P0, PT, R6, 0x2, PT ;  /* 0x000000020600780c */ /* 0x000fe20003f06270 */
[----:B------:R-:W-:-:S12]  /*36b0*/  VIADD R4, R1, 0xfe8 ;  /* 0x00000fe801047836 */ /* 0x000fd80000000000 */
[----:B------:R-:W-:Y:S05]  /*36c0*/  @!P0 BRA `(.L_x_113) ;  /* 0x0000000000808947 */ /* 0x000fea0003800000 */
[C---:B------:R-:W-:Y:S01]  /*36d0*/  ISETP.GE.U32.AND P0, PT, R6.reuse, 0x5, PT ;  /* 0x000000050600780c */ /* 0x040fe20003f06070 */
[----:B------:R-:W-:Y:S02]  /*36e0*/  VIADD R6, R6, 0xffffffff ;  /* 0xffffffff06067836 */ /* 0x000fe40000000000 */
[----:B------:R-:W-:-:S03]  /*36f0*/  IMAD.MOV.U32 R5, RZ, RZ, 0x1 ;  /* 0x00000001ff057424 */ /* 0x000fc600078e00ff */
[----:B------:R-:W-:-:S07]  /*3700*/  LOP3.LUT R18, R6, 0x3, RZ, 0xc0, !PT ;  /* 0x0000000306127812 */ /* 0x000fce00078ec0ff */
[----:B------:R-:W-:Y:S05]  /*3710*/  @!P0 BRA `(.L_x_114) ;  /* 0x0000000000408947 */ /* 0x000fea0003800000 */
[----:B------:R-:W-:Y:S01]  /*3720*/  LOP3.LUT R19, R6, 0xfffffffc, RZ, 0xc0, !PT ;  /* 0xfffffffc06137812 */ /* 0x000fe200078ec0ff */
[----:B------:R-:W-:-:S07]  /*3730*/  IMAD.MOV.U32 R5, RZ, RZ, 0x1 ;  /* 0x00000001ff057424 */ /* 0x000fce00078e00ff */
.L_x_115:
[----:B------:R-:W-:-:S05]  /*3740*/  IMAD.WIDE.U32 R14, R5, 0x8, R2 ;  /* 0x00000008050e7825 */ /* 0x000fca00078e0002 */
[----:B0-----:R-:W2:Y:S04]  /*3750*/  LDG.E.64 R6, desc[UR6][R14.64+0x2ec910] ;  /* 0x2ec910060e067981 */ /* 0x001ea8000c1e1b00 */
[----:B------:R-:W3:Y:S04]  /*3760*/  LDG.E.64 R8, desc[UR6][R14.64+0x2ec918] ;  /* 0x2ec918060e087981 */ /* 0x000ee8000c1e1b00 */
[----:B------:R-:W4:Y:S04]  /*3770*/  LDG.E.64 R10, desc[UR6][R14.64+0x2ec920] ;  /* 0x2ec920060e0a7981 */ /* 0x000f28000c1e1b00 */
[----:B------:R-:W5:Y:S01]  /*3780*/  LDG.E.64 R12, desc[UR6][R14.64+0x2ec928] ;  /* 0x2ec928060e0c7981 */ /* 0x000f62000c1e1b00 */
[C---:B------:R-:W-:Y:S01]  /*3790*/  LEA R17, R5.reuse, R1, 0x3 ;  /* 0x0000000105117211 */ /* 0x040fe200078e18ff */
[----:B------:R-:W-:-:S02]  /*37a0*/  VIADD R16, R5, 0x3 ;  /* 0x0000000305107836 */ /* 0x000fc40000000000 */
[----:B------:R-:W-:-:S03]  /*37b0*/  VIADD R5, R5, 0x4 ;  /* 0x0000000405057836 */ /* 0x000fc60000000000 */
[----:B------:R-:W-:Y:S01]  /*37c0*/  ISETP.NE.AND P0, PT, R16, R19, PT ;  /* 0x000000131000720c */ /* 0x000fe20003f05270 */
[----:B--2---:R0:W-:Y:S04]  /*37d0*/  STL.64 [R17+0xfe8], R6 ;  /* 0x000fe80611007387 */ /* 0x0041e80000100a00 */
[----:B---3--:R0:W-:Y:S04]  /*37e0*/  STL.64 [R17+0xff0], R8 ;  /* 0x000ff00811007387 */ /* 0x0081e80000100a00 */
[----:B----4-:R0:W-:Y:S04]  /*37f0*/  STL.64 [R17+0xff8], R10 ;  /* 0x000ff80a11007387 */ /* 0x0101e80000100a00 */
[----:B-----5:R0:W-:Y:S01]  /*3800*/  STL.64 [R17+0x1000], R12 ;  /* 0x0010000c11007387 */ /* 0x0201e20000100a00 */
[----:B------:R-:W-:Y:S05]  /*3810*/  @P0 BRA `(.L_x_115) ;  /* 0xfffffffc00c80947 */ /* 0x000fea000383ffff */
.L_x_114:
[----:B------:R-:W-:-:S13]  /*3820*/  ISETP.NE.AND P0, PT, R18, RZ, PT ;  /* 0x000000ff1200720c */ /* 0x000fda0003f05270 */
[----:B------:R-:W-:Y:S05]  /*3830*/  @!P0 BRA `(.L_x_113) ;  /* 0x0000000000248947 */ /* 0x000fea0003800000 */
[----:B------:R-:W-:-:S05]  /*3840*/  UMOV UR4, URZ ;  /* 0x000000ff00047c82 */ /* 0x000fca0008000000 */
.L_x_116:
[----:B0-2---:R-:W-:-:S06]  /*3850*/  IMAD.WIDE.U32 R6, R5, 0x8, R2 ;  /* 0x0000000805067825 */ /* 0x005fcc00078e0002 */
[----:B------:R-:W2:Y:S01]  /*3860*/  LDG.E.64 R6, desc[UR6][R6.64+0x2ec910] ;  /* 0x2ec9100606067981 */ /* 0x000ea2000c1e1b00 */
[C---:B------:R-:W-:Y:S01]  /*3870*/  IMAD R9, R5.reuse, 0x8, R1 ;  /* 0x0000000805097824 */ /* 0x040fe200078e0201 */
[----:B------:R-:W-:Y:S01]  /*3880*/  UIADD3 UR4, UPT, UPT, UR4, 0x1, URZ ;  /* 0x0000000104047890 */ /* 0x000fe2000fffe0ff */
[----:B------:R-:W-:-:S05]  /*3890*/  VIADD R5, R5, 0x1 ;  /* 0x0000000105057836 */ /* 0x000fca0000000000 */
[----:B------:R-:W-:Y:S01]  /*38a0*/  ISETP.NE.AND P0, PT, R18, UR4, PT ;  /* 0x0000000412007c0c */ /* 0x000fe2000bf05270 */
[----:B--2---:R2:W-:-:S12]  /*38b0*/  STL.64 [R9+0xfe8], R6 ;  /* 0x000fe80609007387 */ /* 0x0045d80000100a00 */
[----:B------:R-:W-:Y:S05]  /*38c0*/  @P0 BRA `(.L_x_116) ;  /* 0xfffffffc00e00947 */ /* 0x000fea000383ffff */
.L_x_113:
[----:B0-2---:R-:W0:Y:S01]  /*38d0*/  LDC.64 R6, c[0x0][0x3a0] ;  /* 0x0000e800ff067b82 */ /* 0x005e220000000a00 */
[----:B------:R2:W-:Y:S04]  /*38e0*/  STG.E desc[UR6][R2.64+0x2ec908], RZ ;  /* 0x2ec908ff02007986 */ /* 0x0005e8000c101906 */
[----:B0-----:R-:W3:Y:S02]  /*38f0*/  LDG.E R6, desc[UR6][R6.64] ;  /* 0x0000000606067981 */ /* 0x001ee4000c1e1900 */
[----:B---3--:R-:W-:-:S13]  /*3900*/  ISETP.GE.AND P0, PT, R6, 0x2, PT ;  /* 0x000000020600780c */ /* 0x008fda0003f06270 */
[----:B--2---:R-:W-:Y:S05]  /*3910*/  @!P0 BRA `(.L_x_117) ;  /* 0x0000000800ec8947 */ /* 0x004fea0003800000 */
[----:B------:R-:W-:Y:S01]  /*3920*/  IADD3 R10, P0, PT, R2, 0xff0, RZ ;  /* 0x00000ff0020a7810 */ /* 0x000fe20007f1e0ff */
[----:B------:R-:W-:Y:S01]  /*3930*/  UMOV UR4, URZ ;  /* 0x000000ff00047c82 */ /* 0x000fe20008000000 */
[----:B------:R-:W-:Y:S02]  /*3940*/  IADD3 R2, PT, PT, R6, -0x1, RZ ;  /* 0xffffffff06027810 */ /* 0x000fe40007ffe0ff */
[----:B------:R-:W-:Y:S01]  /*3950*/  PRMT R5, RZ, 0x7610, R5 ;  /* 0x00007610ff057816 */ /* 0x000fe20000000005 */
[--C-:B------:R-:W-:Y:S01]  /*3960*/  IMAD.X R11, RZ, RZ, R3.reuse, P0 ;  /* 0x000000ffff0b7224 */ /* 0x100fe200000e0603 */
[----:B------:R-:W-:-:S07]  /*3970*/  PRMT R3, RZ, 0x7610, R3 ;  /* 0x00007610ff037816 */ /* 0x000fce0000000003 */
.L_x_123:
[----:B------:R-:W-:-:S06]  /*3980*/  UIADD3 UR5, UPT, UPT, UR4, 0x1, URZ ;  /* 0x0000000104057890 */ /* 0x000fcc000fffe0ff */
[C---:B--2---:R-:W-:Y:S02]  /*3990*/  VIMNMX R6, PT, PT, R2.reuse, UR5, !PT ;  /* 0x0000000502067c48 */ /* 0x044fe4000ffe0100 */
[----:B------:R-:W-:Y:S02]  /*39a0*/  ISETP.NE.AND P0, PT, R2, UR5, PT ;  /* 0x0000000502007c0c */ /* 0x000fe4000bf05270 */
[C---:B------:R-:W-:Y:S01]  /*39b0*/  IADD3 R8, PT, PT, -R6.reuse, UR4, RZ ;  /* 0x0000000406087c10 */ /* 0x040fe2000fffe1ff */
[----:B------:R-:W-:-:S03]  /*39c0*/  VIADD R7, R6, -UR4 ;  /* 0x8000000406077c36 */ /* 0x000fc60008000000 */
[----:B------:R-:W-:Y:S01]  /*39d0*/  ISETP.GT.U32.AND P2, PT, R8, -0x8, PT ;  /* 0xfffffff80800780c */ /* 0x000fe20003f44070 */
[----:B------:R-:W-:Y:S01]  /*39e0*/  IMAD.U32 R8, RZ, RZ, UR4 ;  /* 0x00000004ff087e24 */ /* 0x000fe2000f8e00ff */
[----:B------:R-:W-:-:S11]  /*39f0*/  LOP3.LUT P1, RZ, R7, 0x7, RZ, 0xc0, !PT ;  /* 0x0000000707ff7812 */ /* 0x000fd6000782c0ff */
[----:B0-----:R-:W-:Y:S05]  /*3a00*/  @P2 BRA `(.L_x_118) ;  /* 0x0000000400442947 */ /* 0x001fea0003800000 */
[----:B------:R-:W-:-:S05]  /*3a10*/  IMAD.WIDE.U32 R12, R8, 0x4, R10 ;  /* 0x00000004080c7825 */ /* 0x000fca00078e000a */
[----:B------:R0:W5:Y:S01]  /*3a20*/  LDG.E R9, desc[UR6][R12.64+0x2ec90c] ;  /* 0x2ec90c060c097981 */ /* 0x000162000c1e1900 */
[----:B------:R-:W-:Y:S01]  /*3a30*/  LOP3.LUT R7, R7, 0xfffffff8, RZ, 0xc0, !PT ;  /* 0xfffffff807077812 */ /* 0x000fe200078ec0ff */
[----:B------:R-:W-:-:S06]  /*3a40*/  UMOV UR4, URZ ;  /* 0x000000ff00047c82 */ /* 0x000fcc0008000000 */
.L_x_119:
[----:B0-----:R-:W-:-:S05]  /*3a50*/  IMAD.WIDE.U32 R12, R8, 0x4, R10 ;  /* 0x00000004080c7825 */ /* 0x001fca00078e000a */
[----:B------:R-:W2:Y:S04]  /*3a60*/  LDG.E R20, desc[UR6][R12.64+0x2ec910] ;  /* 0x2ec910060c147981 */ /* 0x000ea8000c1e1900 */
[----:B------:R-:W3:Y:S01]  /*3a70*/  LDG.E R27, desc[UR6][R12.64+0x2ec914] ;  /* 0x2ec914060c1b7981 */ /* 0x000ee2000c1e1900 */
[----:B-----5:R-:W-:-:S03]  /*3a80*/  IMAD R14, R9, 0x8, R4 ;  /* 0x00000008090e7824 */ /* 0x020fc600078e0204 */
[----:B------:R-:W4:Y:S04]  /*3a90*/  LDG.E R29, desc[UR6][R12.64+0x2ec918] ;  /* 0x2ec918060c1d7981 */ /* 0x000f28000c1e1900 */
[----:B------:R-:W4:Y:S04]  /*3aa0*/  LDL.64 R14, [R14] ;  /* 0x000000000e0e7983 */ /* 0x000f280000100a00 */
[----:B------:R-:W4:Y:S04]  /*3ab0*/  LDG.E R21, desc[UR6][R12.64+0x2ec91c] ;  /* 0x2ec91c060c157981 */ /* 0x000f28000c1e1900 */
[----:B------:R-:W4:Y:S04]  /*3ac0*/  LDG.E R23, desc[UR6][R12.64+0x2ec920] ;  /* 0x2ec920060c177981 */ /* 0x000f28000c1e1900 */
[----:B------:R-:W4:Y:S01]  /*3ad0*/  LDG.E R25, desc[UR6][R12.64+0x2ec924] ;  /* 0x2ec924060c197981 */ /* 0x000f22000c1e1900 */
[----:B--2---:R-:W-:-:S05]  /*3ae0*/  LEA R22, R20, R4, 0x3 ;  /* 0x0000000414167211 */ /* 0x004fca00078e18ff */
[----:B------:R-:W2:Y:S01]  /*3af0*/  LDL.64 R16, [R22] ;  /* 0x0000000016107983 */ /* 0x000ea20000100a00 */
[----:B---3--:R-:W-:-:S06]  /*3b00*/  IMAD R18, R27, 0x8, R4 ;  /* 0x000000081b127824 */ /* 0x008fcc00078e0204 */
[----:B------:R-:W3:Y:S01]  /*3b10*/  LDL.64 R18, [R18] ;  /* 0x0000000012127983 */ /* 0x000ee20000100a00 */
[----:B----4-:R-:W-:Y:S01]  /*3b20*/  LEA R24, R29, R4, 0x3 ;  /* 0x000000041d187211 */ /* 0x010fe200078e18ff */
[----:B--2---:R-:W-:-:S14]  /*3b30*/  DSETP.GT.AND P2, PT, R14, R16, PT ;  /* 0x000000100e00722a */ /* 0x004fdc0003f44000 */
[----:B------:R-:W-:Y:S02]  /*3b40*/  @P2 IMAD.MOV.U32 R16, RZ, RZ, R14 ;  /* 0x000000ffff102224 */ /* 0x000fe400078e000e */
[----:B------:R-:W-:Y:S01]  /*3b50*/  @P2 IMAD.MOV.U32 R17, RZ, RZ, R15 ;  /* 0x000000ffff112224 */ /* 0x000fe200078e000f */
[----:B------:R0:W-:Y:S04]  /*3b60*/  @P2 STG.E desc[UR6][R12.64+0x2ec90c], R20 ;  /* 0x2ec90c140c002986 */ /* 0x0001e8000c101906 */
[----:B------:R-:W2:Y:S01]  /*3b70*/  LDL.64 R14, [R24] ;  /* 0x00000000180e7983 */ /* 0x000ea20000100a00 */
[----:B---3--:R-:W-:Y:S01]  /*3b80*/  DSETP.GT.AND P3, PT, R16, R18, PT ;  /* 0x000000121000722a */ /* 0x008fe20003f64000 */
[----:B0-----:R-:W-:-:S13]  /*3b90*/  @P2 IMAD.MOV.U32 R20, RZ, RZ, R9 ;  /* 0x000000ffff142224 */ /* 0x001fda00078e0009 */
[----:B------:R-:W-:-:S05]  /*3ba0*/  @P3 IMAD R22, R20, 0x8, R4 ;  /* 0x0000000814163824 */ /* 0x000fca00078e0204 */
[----:B------:R-:W2:Y:S01]  /*3bb0*/  @P3 LDL.64 R18, [R22] ;  /* 0x0000000016123983 */ /* 0x000ea20000100a00 */
[----:B------:R-:W-:-:S06]  /*3bc0*/  IMAD R16, R21, 0x8, R4 ;  /* 0x0000000815107824 */ /* 0x000fcc00078e0204 */
[----:B------:R-:W3:Y:S04]  /*3bd0*/  LDL.64 R16, [R16] ;  /* 0x0000000010107983 */ /* 0x000ee80000100a00 */
[----:B------:R-:W-:Y:S04]  /*3be0*/  @P2 STG.E desc[UR6][R12.64+0x2ec910], R9 ;  /* 0x2ec910090c002986 */ /* 0x000fe8000c101906 */
[----:B------:R0:W-:Y:S04]  /*3bf0*/  @P3 STG.E desc[UR6][R12.64+0x2ec910], R27 ;  /* 0x2ec9101b0c003986 */ /* 0x0001e8000c101906 */
[----:B------:R-:W-:Y:S01]  /*3c00*/  @P3 STG.E desc[UR6][R12.64+0x2ec914], R20 ;  /* 0x2ec914140c003986 */ /* 0x000fe2000c101906 */
[----:B------:R-:W-:-:S03]  /*3c10*/  IMAD R26, R23, 0x8, R4 ;  /* 0x00000008171a7824 */ /* 0x000fc600078e0204 */
[----:B------:R-:W4:Y:S01]  /*3c20*/  LDG.E R22, desc[UR6][R12.64+0x2ec928] ;  /* 0x2ec928060c167981 */ /* 0x000f22000c1e1900 */
[----:B0-----:R-:W-:-:S03]  /*3c30*/  @P3 MOV R27, R20 ;  /* 0x00000014001b3202 */ /* 0x001fc60000000f00 */
[----:B------:R-:W4:Y:S01]  /*3c40*/  LDG.E R9, desc[UR6][R12.64+0x2ec92c] ;  /* 0x2ec92c060c097981 */ /* 0x000f22000c1e1900 */
        /* <DEDUP_REMOVED lines=8> */
[----:B------:R4:W2:Y:S01]  /*3cd0*/  @P5 LDL.64 R16, [R24] ;  /* 0x0000000018105983 */ /* 0x0008a20000100a00 */
[----:B------:R-:W-:-:S06]  /*3ce0*/  IMAD R14, R25, 0x8, R4 ;  /* 0x00000008190e7824 */ /* 0x000fcc00078e0204 */
[----:B------:R-:W3:Y:S04]  /*3cf0*/  LDL.64 R14, [R14] ;  /* 0x000000000e0e7983 */ /* 0x000ee80000100a00 */
[----:B------:R-:W-:Y:S04]  /*3d00*/  @P4 STG.E desc[UR6][R12.64+0x2ec918], R27 ;  /* 0x2ec9181b0c004986 */ /* 0x000fe8000c101906 */
[----:B------:R0:W-:Y:S04]  /*3d10*/  @P5 STG.E desc[UR6][R12.64+0x2ec918], R21 ;  /* 0x2ec918150c005986 */ /* 0x0001e8000c101906 */
[----:B------:R-:W-:Y:S01]  /*3d20*/  @P5 STG.E desc[UR6][R12.64+0x2ec91c], R29 ;  /* 0x2ec91c1d0c005986 */ /* 0x000fe2000c101906 */
[----:B0-----:R-:W-:-:S02]  /*3d30*/  @P5 IMAD.MOV.U32 R21, RZ, RZ, R29 ;  /* 0x000000ffff155224 */ /* 0x001fc400078e001d */
[----:B----4-:R-:W-:Y:S01]  /*3d40*/  IMAD R24, R22, 0x8, R4 ;  /* 0x0000000816187824 */ /* 0x010fe200078e0204 */
[----:B--2---:R-:W-:-:S14]  /*3d50*/  DSETP.GT.AND P3, PT, R16, R18, PT ;  /* 0x000000121000722a */ /* 0x004fdc0003f64000 */
[----:B------:R-:W-:Y:S01]  /*3d60*/  @P3 MOV R18, R16 ;  /* 0x0000001000123202 */ /* 0x000fe20000000f00 */
[----:B------:R-:W-:Y:S01]  /*3d70*/  @P3 IMAD.MOV.U32 R19, RZ, RZ, R17 ;  /* 0x000000ffff133224 */ /* 0x000fe200078e0011 */
[----:B------:R0:W-:Y:S04]  /*3d80*/  @P3 STG.E desc[UR6][R12.64+0x2ec91c], R23 ;  /* 0x2ec91c170c003986 */ /* 0x0001e8000c101906 */
[----:B------:R-:W2:Y:S01]  /*3d90*/  LDL.64 R16, [R24] ;  /* 0x0000000018107983 */ /* 0x000ea20000100a00 */
[----:B---3--:R-:W-:Y:S01]  /*3da0*/  DSETP.GT.AND P2, PT, R18, R14, PT ;  /* 0x0000000e1200722a */ /* 0x008fe20003f44000 */
[----:B0-----:R-:W-:-:S13]  /*3db0*/  @P3 IMAD.MOV.U32 R23, RZ, RZ, R21 ;  /* 0x000000ffff173224 */ /* 0x001fda00078e0015 */
[----:B------:R-:W-:-:S05]  /*3dc0*/  @P2 LEA R20, R23, R4, 0x3 ;  /* 0x0000000417142211 */ /* 0x000fca00078e18ff */
[----:B------:R-:W2:Y:S01]  /*3dd0*/  @P2 LDL.64 R14, [R20] ;  /* 0x00000000140e2983 */ /* 0x000ea20000100a00 */
[----:B------:R-:W-:-:S06]  /*3de0*/  IMAD R18, R9, 0x8, R4 ;  /* 0x0000000809127824 */ /* 0x000fcc00078e0204 */
[----:B------:R-:W3:Y:S04]  /*3df0*/  LDL.64 R18, [R18] ;  /* 0x0000000012127983 */ /* 0x000ee80000100a00 */
[----:B------:R-:W-:Y:S04]  /*3e00*/  @P3 STG.E desc[UR6][R12.64+0x2ec920], R21 ;  /* 0x2ec920150c003986 */ /* 0x000fe8000c101906 */
[----:B------:R0:W-:Y:S04]  /*3e10*/  @P2 STG.E desc[UR6][R12.64+0x2ec920], R25 ;  /* 0x2ec920190c002986 */ /* 0x0001e8000c101906 */
[----:B------:R-:W-:Y:S01]  /*3e20*/  @P2 STG.E desc[UR6][R12.64+0x2ec924], R23 ;  /* 0x2ec924170c002986 */ /* 0x000fe2000c101906 */
[----:B0-----:R-:W-:Y:S01]  /*3e30*/  @P2 IMAD.MOV.U32 R25, RZ, RZ, R23 ;  /* 0x000000ffff192224 */ /* 0x001fe200078e0017 */
[----:B------:R-:W-:-:S06]  /*3e40*/  UIADD3 UR4, UPT, UPT, UR4, 0x8, URZ ;  /* 0x0000000804047890 */ /* 0x000fcc000fffe0ff */
[----:B------:R-:W-:Y:S01]  /*3e50*/  ISETP.NE.AND P2, PT, R7, UR4, PT ;  /* 0x0000000407007c0c */ /* 0x000fe2000bf45270 */
[----:B------:R-:W-:Y:S01]  /*3e60*/  VIADD R8, R8, 0x8 ;  /* 0x0000000808087836 */ /* 0x000fe20000000000 */
[----:B--2---:R-:W-:-:S14]  /*3e70*/  DSETP.GT.AND P5, PT, R14, R16, PT ;  /* 0x000000100e00722a */ /* 0x004fdc0003fa4000 */
[----:B------:R-:W-:Y:S02]  /*3e80*/  @P5 IMAD.MOV.U32 R16, RZ, RZ, R14 ;  /* 0x000000ffff105224 */ /* 0x000fe400078e000e */
[----:B------:R-:W-:-:S06]  /*3e90*/  @P5 IMAD.MOV.U32 R17, RZ, RZ, R15 ;  /* 0x000000ffff115224 */ /* 0x000fcc00078e000f */
[----:B---3--:R-:W-:Y:S01]  /*3ea0*/  DSETP.GT.AND P4, PT, R16, R18, PT ;  /* 0x000000121000722a */ /* 0x008fe20003f84000 */
[----:B------:R0:W-:Y:S02]  /*3eb0*/  @P5 STG.E desc[UR6][R12.64+0x2ec924], R22 ;  /* 0x2ec924160c005986 */ /* 0x0001e4000c101906 */
[----:B0-----:R-:W-:-:S11]  /*3ec0*/  @P5 MOV R22, R25 ;  /* 0x0000001900165202 */ /* 0x001fd60000000f00 */
[----:B------:R-:W-:Y:S04]  /*3ed0*/  @P4 STG.E desc[UR6][R12.64+0x2ec92c], R22 ;  /* 0x2ec92c160c004986 */ /* 0x000fe8000c101906 */
[----:B------:R-:W-:Y:S04]  /*3ee0*/  @P5 STG.E desc[UR6][R12.64+0x2ec928], R25 ;  /* 0x2ec928190c005986 */ /* 0x000fe8000c101906 */
[----:B------:R0:W-:Y:S02]  /*3ef0*/  @P4 STG.E desc[UR6][R12.64+0x2ec928], R9 ;  /* 0x2ec928090c004986 */ /* 0x0001e4000c101906 */
[----:B0-----:R-:W-:Y:S01]  /*3f00*/  @P4 IMAD.MOV.U32 R9, RZ, RZ, R22 ;  /* 0x000000ffff094224 */ /* 0x001fe200078e0016 */
[----:B------:R-:W-:Y:S06]  /*3f10*/  @P2 BRA `(.L_x_119) ;  /* 0xfffffff800cc2947 */ /* 0x000fec000383ffff */
.L_x_118:
[----:B------:R-:W-:Y:S01]  /*3f20*/  UMOV UR4, UR5 ;  /* 0x0000000500047c82 */ /* 0x000fe20008000000 */
[----:B------:R-:W-:Y:S05]  /*3f30*/  @!P1 BRA `(.L_x_120) ;  /* 0x0000000400589947 */ /* 0x000fea0003800000 */
[----:B------:R-:W-:-:S05]  /*3f40*/  IMAD.MOV R7, RZ, RZ, -R3 ;  /* 0x000000ffff077224 */ /* 0x000fca00078e0a03 */
[----:B------:R-:W-:-:S05]  /*3f50*/  PRMT R7, R7, 0x7710, RZ ;  /* 0x0000771007077816 */ /* 0x000fca00000000ff */
[----:B------:R-:W-:-:S05]  /*3f60*/  IMAD.IADD R7, R6, 0x1, R7 ;  /* 0x0000000106077824 */ /* 0x000fca00078e0207 */
[----:B------:R-:W-:-:S04]  /*3f70*/  LOP3.LUT R7, R7, 0x7, RZ, 0xc0, !PT ;  /* 0x0000000707077812 */ /* 0x000fc800078ec0ff */
[C---:B------:R-:W-:Y:S02]  /*3f80*/  IADD3 R9, PT, PT, R7.reuse, -0x1, RZ ;  /* 0xffffffff07097810 */ /* 0x040fe40007ffe0ff */
[----:B------:R-:W-:Y:S02]  /*3f90*/  LOP3.LUT P1, RZ, R7, 0x3, RZ, 0xc0, !PT ;  /* 0x0000000307ff7812 */ /* 0x000fe4000782c0ff */
[----:B------:R-:W-:-:S13]  /*3fa0*/  ISETP.GE.U32.AND P2, PT, R9, 0x3, PT ;  /* 0x000000030900780c */ /* 0x000fda0003f46070 */
[----:B------:R-:W-:Y:S05]  /*3fb0*/  @!P2 BRA `(.L_x_121) ;  /* 0x000000000098a947 */ /* 0x000fea0003800000 */
[----:B------:R-:W-:-:S05]  /*3fc0*/  IMAD.WIDE.U32 R12, R8, 0x4, R10 ;  /* 0x00000004080c7825 */ /* 0x000fca00078e000a */
[----:B------:R-:W2:Y:S04]  /*3fd0*/  LDG.E R21, desc[UR6][R12.64+0x2ec90c] ;  /* 0x2ec90c060c157981 */ /* 0x000ea8000c1e1900 */
[----:B------:R-:W3:Y:S04]  /*3fe0*/  LDG.E R9, desc[UR6][R12.64+0x2ec910] ;  /* 0x2ec910060c097981 */ /* 0x000ee8000c1e1900 */
[----:B------:R-:W4:Y:S04]  /*3ff0*/  LDG.E R7, desc[UR6][R12.64+0x2ec914] ;  /* 0x2ec914060c077981 */ /* 0x000f28000c1e1900 */
[----:B------:R-:W5:Y:S04]  /*4000*/  LDG.E R23, desc[UR6][R12.64+0x2ec918] ;  /* 0x2ec918060c177981 */ /* 0x000f68000c1e1900 */
[----:B------:R-:W5:Y:S01]  /*4010*/  LDG.E R25, desc[UR6][R12.64+0x2ec91c] ;  /* 0x2ec91c060c197981 */ /* 0x000f62000c1e1900 */
[----:B--2---:R-:W-:-:S02]  /*4020*/  IMAD R16, R21, 0x8, R4 ;  /* 0x0000000815107824 */ /* 0x004fc400078e0204 */
[----:B---3--:R-:W-:-:S04]  /*4030*/  IMAD R20, R9, 0x8, R4 ;  /* 0x0000000809147824 */ /* 0x008fc800078e0204 */
[----:B------:R-:W2:Y:S04]  /*4040*/  LDL.64 R16, [R16] ;  /* 0x0000000010107983 */ /* 0x000ea80000100a00 */
[----:B------:R-:W2:Y:S01]  /*4050*/  LDL.64 R18, [R20] ;  /* 0x0000000014127983 */ /* 0x000ea20000100a00 */
[----:B----4-:R-:W-:-:S06]  /*4060*/  IMAD R14, R7, 0x8, R4 ;  /* 0x00000008070e7824 */ /* 0x010fcc00078e0204 */
[----:B------:R-:W3:Y:S01]  /*4070*/  LDL.64 R14, [R14] ;  /* 0x000000000e0e7983 */ /* 0x000ee20000100a00 */
[----:B-----5:R-:W-:Y:S01]  /*4080*/  IMAD R22, R23, 0x8, R4 ;  /* 0x0000000817167824 */ /* 0x020fe200078e0204 */
[----:B--2---:R-:W-:-:S14]  /*4090*/  DSETP.GT.AND P2, PT, R16, R18, PT ;  /* 0x000000121000722a */ /* 0x004fdc0003f44000 */
[----:B------:R-:W-:Y:S01]  /*40a0*/  @P2 IMAD.MOV.U32 R18, RZ, RZ, R16 ;  /* 0x000000ffff122224 */ /* 0x000fe200078e0010 */
[----:B------:R-:W-:Y:S01]  /*40b0*/  @P2 MOV R19, R17 ;  /* 0x0000001100132202 */ /* 0x000fe20000000f00 */
        /* <DEDUP_REMOVED lines=11> */
[----:B0-----:R-:W-:-:S02]  /*4170*/  @P3 IMAD.MOV.U32 R7, RZ, RZ, R9 ;  /* 0x000000ffff073224 */ /* 0x001fc400078e0009 */
[----:B------:R-:W-:Y:S01]  /*4180*/  VIADD R8, R8, 0x4 ;  /* 0x0000000408087836 */ /* 0x000fe20000000000 */
[----:B--2---:R-:W-:-:S14]  /*4190*/  DSETP.GT.AND P4, PT, R14, R16, PT ;  /* 0x000000100e00722a */ /* 0x004fdc0003f84000 */
[----:B------:R-:W-:Y:S01]  /*41a0*/  @P4 MOV R16, R14 ;  /* 0x0000000e00104202 */ /* 0x000fe20000000f00 */
[----:B------:R-:W-:-:S06]  /*41b0*/  @P4 IMAD.MOV.U32 R17, RZ, RZ, R15 ;  /* 0x000000ffff114224 */ /* 0x000fcc00078e000f */
[----:B---3--:R-:W-:Y:S01]  /*41c0*/  DSETP.GT.AND P5, PT, R16, R18, PT ;  /* 0x000000121000722a */ /* 0x008fe20003fa4000 */
[----:B------:R0:W-:Y:S04]  /*41d0*/  @P4 STG.E desc[UR6][R12.64+0x2ec914], R23 ;  /* 0x2ec914170c004986 */ /* 0x0001e8000c101906 */
[----:B------:R2:W-:Y:S01]  /*41e0*/  @P4 STG.E desc[UR6][R12.64+0x2ec918], R7 ;  /* 0x2ec918070c004986 */ /* 0x0005e2000c101906 */
[----:B0-----:R-:W-:-:S08]  /*41f0*/  @P4 IMAD.MOV.U32 R23, RZ, RZ, R7 ;  /* 0x000000ffff174224 */ /* 0x001fd000078e0007 */
[----:B------:R2:W-:Y:S04]  /*4200*/  @P5 STG.E desc[UR6][R12.64+0x2ec918], R25 ;  /* 0x2ec918190c005986 */ /* 0x0005e8000c101906 */
[----:B------:R2:W-:Y:S02]  /*4210*/  @P5 STG.E desc[UR6][R12.64+0x2ec91c], R23 ;  /* 0x2ec91c170c005986 */ /* 0x0005e4000c101906 */
.L_x_121:
[----:B------:R-:W-:Y:S05]  /*4220*/  @!P1 BRA `(.L_x_120) ;  /* 0x00000000009c9947 */ /* 0x000fea0003800000 */
[----:B--2---:R-:W-:-:S04]  /*4230*/  IADD3 R7, PT, PT, RZ, -R5, RZ ;  /* 0x80000005ff077210 */ /* 0x004fc80007ffe0ff */
[----:B------:R-:W-:-:S05]  /*4240*/  PRMT R7, R7, 0x7710, RZ ;  /* 0x0000771007077816 */ /* 0x000fca00000000ff */
[----:B------:R-:W-:-:S05]  /*4250*/  IMAD.IADD R6, R6, 0x1, R7 ;  /* 0x0000000106067824 */ /* 0x000fca00078e0207 */
[C---:B------:R-:W-:Y:S02]  /*4260*/  LOP3.LUT R7, R6.reuse, 0x3, RZ, 0xc0, !PT ;  /* 0x0000000306077812 */ /* 0x040fe400078ec0ff */
[----:B------:R-:W-:Y:S02]  /*4270*/  LOP3.LUT R6, R6, 0x1, RZ, 0xc0, !PT ;  /* 0x0000000106067812 */ /* 0x000fe400078ec0ff */
[----:B------:R-:W-:Y:S02]  /*4280*/  ISETP.NE.AND P1, PT, R7, 0x1, PT ;  /* 0x000000010700780c */ /* 0x000fe40003f25270 */
[----:B------:R-:W-:-:S11]  /*4290*/  ISETP.NE.U32.AND P3, PT, R6, 0x1, PT ;  /* 0x000000010600780c */ /* 0x000fd60003f65070 */
[----:B------:R-:W-:Y:S05]  /*42a0*/  @!P1 BRA `(.L_x_122) ;  /* 0x0000000000509947 */ /* 0x000fea0003800000 */
[----:B------:R-:W-:-:S05]  /*42b0*/  IMAD.WIDE.U32 R6, R8, 0x4, R10 ;  /* 0x0000000408067825 */ /* 0x000fca00078e000a */
[----:B------:R-:W2:Y:S04]  /*42c0*/  LDG.E R21, desc[UR6][R6.64+0x2ec90c] ;  /* 0x2ec90c0606157981 */ /* 0x000ea8000c1e1900 */
[----:B------:R-:W3:Y:S04]  /*42d0*/  LDG.E R19, desc[UR6][R6.64+0x2ec910] ;  /* 0x2ec9100606137981 */ /* 0x000ee8000c1e1900 */
[----:B------:R-:W4:Y:S01]  /*42e0*/  LDG.E R23, desc[UR6][R6.64+0x2ec914] ;  /* 0x2ec9140606177981 */ /* 0x000f22000c1e1900 */
[--C-:B--2---:R-:W-:Y:S02]  /*42f0*/  IMAD R12, R21, 0x8, R4.reuse ;  /* 0x00000008150c7824 */ /* 0x104fe400078e0204 */
[----:B---3--:R-:W-:-:S04]  /*4300*/  IMAD R9, R19, 0x8, R4 ;  /* 0x0000000813097824 */ /* 0x008fc800078e0204 */
[----:B------:R-:W2:Y:S04]  /*4310*/  LDL.64 R12, [R12] ;  /* 0x000000000c0c7983 */ /* 0x000ea80000100a00 */
[----:B------:R-:W2:Y:S01]  /*4320*/  LDL.64 R14, [R9] ;  /* 0x00000000090e7983 */ /* 0x000ea20000100a00 */
[----:B----4-:R-:W-:-:S06]  /*4330*/  IMAD R16, R23, 0x8, R4 ;  /* 0x0000000817107824 */ /* 0x010fcc00078e0204 */
[----:B------:R-:W3:Y:S01]  /*4340*/  LDL.64 R16, [R16] ;  /* 0x0000000010107983 */ /* 0x000ee20000100a00 */
[----:B------:R-:W-:Y:S01]  /*4350*/  VIADD R8, R8, 0x2 ;  /* 0x0000000208087836 */ /* 0x000fe20000000000 */
[----:B--2---:R-:W-:-:S14]  /*4360*/  DSETP.GT.AND P1, PT, R12, R14, PT ;  /* 0x0000000e0c00722a */ /* 0x004fdc0003f24000 */
[----:B------:R-:W-:Y:S01]  /*4370*/  @P1 MOV R14, R12 ;  /* 0x0000000c000e1202 */ /* 0x000fe20000000f00 */
[----:B------:R-:W-:Y:S01]  /*4380*/  @P1 IMAD.MOV.U32 R15, RZ, RZ, R13 ;  /* 0x000000ffff0f1224 */ /* 0x000fe200078e000d */
[----:B------:R0:W-:Y:S04]  /*4390*/  @P1 STG.E desc[UR6][R6.64+0x2ec90c], R19 ;  /* 0x2ec90c1306001986 */ /* 0x0001e8000c101906 */
[----:B------:R2:W-:Y:S01]  /*43a0*/  @P1 STG.E desc[UR6][R6.64+0x2ec910], R21 ;  /* 0x2ec9101506001986 */ /* 0x0005e2000c101906 */
[----:B---3--:R-:W-:Y:S01]  /*43b0*/  DSETP.GT.AND P2, PT, R14, R16, PT ;  /* 0x000000100e00722a */ /* 0x008fe20003f44000 */
[----:B0-----:R-:W-:-:S13]  /*43c0*/  @P1 IMAD.MOV.U32 R19, RZ, RZ, R21 ;  /* 0x000000ffff131224 */ /* 0x001fda00078e0015 */
[----:B------:R2:W-:Y:S04]  /*43d0*/  @P2 STG.E desc[UR6][R6.64+0x2ec910], R23 ;  /* 0x2ec9101706002986 */ /* 0x0005e8000c101906 */
[----:B------:R2:W-:Y:S02]  /*43e0*/  @P2 STG.E desc[UR6][R6.64+0x2ec914], R19 ;  /* 0x2ec9141306002986 */ /* 0x0005e4000c101906 */
.L_x_122:
[----:B------:R-:W-:Y:S05]  /*43f0*/  @P3 BRA `(.L_x_120) ;  /* 0x0000000000283947 */ /* 0x000fea0003800000 */
[----:B------:R-:W-:-:S05]  /*4400*/  IMAD.WIDE.U32 R12, R8, 0x4, R10 ;  /* 0x00000004080c7825 */ /* 0x000fca00078e000a */
[----:B------:R-:W2:Y:S04]  /*4410*/  LDG.E R15, desc[UR6][R12.64+0x2ec90c] ;  /* 0x2ec90c060c0f7981 */ /* 0x000ea8000c1e1900 */
[----:B------:R-:W3:Y:S01]  /*4420*/  LDG.E R17, desc[UR6][R12.64+0x2ec910] ;  /* 0x2ec910060c117981 */ /* 0x000ee2000c1e1900 */
[----:B--2---:R-:W-:Y:S01]  /*4430*/  IMAD R6, R15, 0x8, R4 ;  /* 0x000000080f067824 */ /* 0x004fe200078e0204 */
[----:B---3--:R-:W-:-:S05]  /*4440*/  LEA R8, R17, R4, 0x3 ;  /* 0x0000000411087211 */ /* 0x008fca00078e18ff */
[----:B------:R-:W2:Y:S04]  /*4450*/  LDL.64 R6, [R6] ;  /* 0x0000000006067983 */ /* 0x000ea80000100a00 */
[----:B------:R-:W2:Y:S02]  /*4460*/  LDL.64 R8, [R8] ;  /* 0x0000000008087983 */ /* 0x000ea40000100a00 */
[----:B--2---:R-:W-:-:S14]  /*4470*/  DSETP.GT.AND P1, PT, R6, R8, PT ;  /* 0x000000080600722a */ /* 0x004fdc0003f24000 */
[----:B------:R0:W-:Y:S04]  /*4480*/  @P1 STG.E desc[UR6][R12.64+0x2ec90c], R17 ;  /* 0x2ec90c110c001986 */ /* 0x0001e8000c101906 */
[----:B------:R0:W-:Y:S02]  /*4490*/  @P1 STG.E desc[UR6][R12.64+0x2ec910], R15 ;  /* 0x2ec9100f0c001986 */ /* 0x0001e4000c101906 */
.L_x_120:
[----:B------:R-:W-:Y:S02]  /*44a0*/  VIADD R3, R3, 0x1 ;  /* 0x0000000103037836 */ /* 0x000fe40000000000 */
[----:B------:R-:W-:Y:S01]  /*44b0*/  VIADD R5, R5, 0x1 ;  /* 0x0000000105057836 */ /* 0x000fe20000000000 */
[----:B------:R-:W-:Y:S06]  /*44c0*/  @P0 BRA `(.L_x_123) ;  /* 0xfffffff4002c0947 */ /* 0x000fec000383ffff */
.L_x_117:
[----:B------:R-:W3:Y:S02]  /*44d0*/  LDC.64 R2, c[0x0][0x388] ;  /* 0x0000e200ff027b82 */ /* 0x000ee40000000a00 */
[----:B---3--:R-:W3:Y:S02]  /*44e0*/  LDG.E R2, desc[UR6][R2.64] ;  /* 0x0000000602027981 */ /* 0x008ee4000c1e1900 */
[----:B---3--:R-:W-:-:S13]  /*44f0*/  ISETP.GE.AND P0, PT, R2, 0x1, PT ;  /* 0x000000010200780c */ /* 0x008fda0003f06270 */
[----:B------:R-:W-:Y:S05]  /*4500*/  @!P0 EXIT ;  /* 0x000000000000894d */ /* 0x000fea0003800000 */
[----:B------:R-:W3:Y:S01]  /*4510*/  LDC.64 R10, c[0x0][0x398] ;  /* 0x0000e600ff0a7b82 */ /* 0x000ee20000000a00 */
[----:B--2---:R-:W-:Y:S02]  /*4520*/  IMAD.MOV.U32 R7, RZ, RZ, R2 ;  /* 0x000000ffff077224 */ /* 0x004fe400078e0002 */
[----:B---3--:R-:W-:-:S04]  /*4530*/  IMAD.WIDE R10, R0, 0x17e8, R10 ;  /* 0x000017e8000a7825 */ /* 0x008fc800078e020a */
[----:B------:R-:W-:Y:S01]  /*4540*/  IMAD.MOV.U32 R0, RZ, RZ, 0x1 ;  /* 0x00000001ff007424 */ /* 0x000fe200078e00ff */
[----:B0-----:R-:W-:-:S04]  /*4550*/  IADD3 R12, P0, PT, R10, 0x1014, RZ ;  /* 0x000010140a0c7810 */ /* 0x001fc80007f1e0ff */
[----:B------:R-:W-:-:S09]  /*4560*/  IADD3.X R13, PT, PT, RZ, R11, RZ, P0, !PT ;  /* 0x0000000bff0d7210 */ /* 0x000fd200007fe4ff */
.L_x_131:
[----:B0-----:R-:W0:Y:S02]  /*4570*/  LDC.64 R4, c[0x0][0x390] ;  /* 0x0000e400ff047b82 */ /* 0x001e240000000a00 */
[----:B0-----:R-:W-:-:S05]  /*4580*/  IMAD.WIDE.U32 R4, R0, 0x4, R4 ;  /* 0x0000000400047825 */ /* 0x001fca00078e0004 */
[----:B--23--:R-:W2:Y:S04]  /*4590*/  LDG.E R2, desc[UR6][R4.64+-0x4] ;  /* 0xfffffc0604027981 */ /* 0x00cea8000c1e1900 */
[----:B------:R-:W3:Y:S01]  /*45a0*/  LDG.E R6, desc[UR6][R4.64] ;  /* 0x0000000604067981 */ /* 0x000ee2000c1e1900 */
[----:B--2---:R-:W-:-:S05]  /*45b0*/  LOP3.LUT R3, RZ, R2, RZ, 0x33, !PT ;  /* 0x00000002ff037212 */ /* 0x004fca00078e33ff */
[----:B---3--:R-:W-:-:S05]  /*45c0*/  IMAD.IADD R3, R6, 0x1, R3 ;  /* 0x0000000106037824 */ /* 0x008fca00078e0203 */
[----:B------:R-:W-:-:S13]  /*45d0*/  ISETP.GE.AND P0, PT, R3, 0x1, PT ;  /* 0x000000010300780c */ /* 0x000fda0003f06270 */
[----:B------:R-:W-:Y:S05]  /*45e0*/  @!P0 BRA `(.L_x_124) ;  /* 0x0000000800308947 */ /* 0x000fea0003800000 */
[C---:B------:R-:W-:Y:S01]  /*45f0*/  IMAD.WIDE R14, R2.reuse, 0x4, R10 ;  /* 0x00000004020e7825 */ /* 0x040fe200078e020a */
[C---:B------:R-:W-:Y:S02]  /*4600*/  LOP3.LUT R4, R2.reuse, 0x7, RZ, 0x3c, !PT ;  /* 0x0000000702047812 */ /* 0x040fe400078e3cff */
[----:B------:R-:W-:Y:S01]  /*4610*/  LOP3.LUT R5, R2, 0x3, RZ, 0x3c, !PT ;  /* 0x0000000302057812 */ /* 0x000fe200078e3cff */
[----:B------:R-:W-:Y:S01]  /*4620*/  VIADD R7, R6, 0xfffffffe ;  /* 0xfffffffe06077836 */ /* 0x000fe20000000000 */
[----:B------:R-:W-:Y:S01]  /*4630*/  IADD3 R16, P0, PT, R14, 0xff0, RZ ;  /* 0x00000ff00e107810 */ /* 0x000fe20007f1e0ff */
[C---:B------:R-:W-:Y:S01]  /*4640*/  IMAD.IADD R4, R6.reuse, 0x1, R4 ;  /* 0x0000000106047824 */ /* 0x040fe200078e0204 */
[----:B------:R-:W-:Y:S01]  /*4650*/  PRMT R8, RZ, 0x7610, R8 ;  /* 0x00007610ff087816 */ /* 0x000fe20000000008 */
[----:B------:R-:W-:Y:S02]  /*4660*/  IMAD.IADD R5, R6, 0x1, R5 ;  /* 0x0000000106057824 */ /* 0x000fe400078e0205 */
[----:B------:R-:W-:Y:S01]  /*4670*/  HFMA2 R6, -RZ, RZ, 0, 0 ;  /* 0x00000000ff067431 */ /* 0x000fe200000001ff */
[----:B------:R-:W-:Y:S01]  /*4680*/  PRMT R9, RZ, 0x7610, R9 ;  /* 0x00007610ff097816 */ /* 0x000fe20000000009 */
[----:B------:R-:W-:-:S04]  /*4690*/  IMAD.WIDE R18, R2, 0x4, R12 ;  /* 0x0000000402127825 */ /* 0x000fc800078e020c */
[----:B------:R-:W-:-:S07]  /*46a0*/  IMAD.X R17, RZ, RZ, R15, P0 ;  /* 0x000000ffff117224 */ /* 0x000fce00000e060f */
.L_x_130:
[--C-:B0-2---:R-:W-:Y:S01]  /*46b0*/  IADD3 R20, PT, PT, R7, -R2, -R6.reuse ;  /* 0x8000000207147210 */ /* 0x105fe20007ffe806 */
[--C-:B------:R-:W-:Y:S02]  /*46c0*/  IMAD.IADD R26, R3, 0x1, -R6.reuse ;  /* 0x00000001031a7824 */ /* 0x100fe400078e0a06 */
[----:B------:R-:W-:Y:S01]  /*46d0*/  IMAD.MOV.U32 R23, RZ, RZ, R6 ;  /* 0x000000ffff177224 */ /* 0x000fe200078e0006 */
[----:B------:R-:W-:Y:S02]  /*46e0*/  ISETP.GE.U32.AND P1, PT, R20, 0x7, PT ;  /* 0x000000071400780c */ /* 0x000fe40003f26070 */
[----:B------:R-:W-:-:S11]  /*46f0*/  LOP3.LUT P0, RZ, R26, 0x7, RZ, 0xc0, !PT ;  /* 0x000000071aff7812 */ /* 0x000fd6000780c0ff */
[----:B------:R-:W-:Y:S05]  /*4700*/  @!P1 BRA `(.L_x_125) ;  /* 0x0000000000e09947 */ /* 0x000fea0003800000 */
[----:B------:R-:W-:-:S05]  /*4710*/  IMAD.WIDE.U32 R20, R6, 0x4, R14 ;  /* 0x0000000406147825 */ /* 0x000fca00078e000e */
[----:B------:R0:W5:Y:S01]  /*4720*/  LDG.E R25, desc[UR6][R20.64+0xff4] ;  /* 0x000ff40614197981 */ /* 0x000162000c1e1900 */
[----:B------:R-:W-:Y:S01]  /*4730*/  IMAD.WIDE.U32 R22, R6, 0x4, R18 ;  /* 0x0000000406167825 */ /* 0x000fe200078e0012 */
[----:B------:R-:W-:-:S03]  /*4740*/  LOP3.LUT R26, R26, 0xfffffff8, RZ, 0xc0, !PT ;  /* 0xfffffff81a1a7812 */ /* 0x000fc600078ec0ff */
[----:B------:R-:W-:Y:S01]  /*4750*/  IMAD.MOV.U32 R24, RZ, RZ, R22 ;  /* 0x000000ffff187224 */ /* 0x000fe200078e0016 */
[----:B------:R-:W-:Y:S01]  /*4760*/  MOV R27, R23 ;  /* 0x00000017001b7202 */ /* 0x000fe20000000f00 */
[----:B------:R-:W-:Y:S02]  /*4770*/  IMAD.MOV.U32 R23, RZ, RZ, R6 ;  /* 0x000000ffff177224 */ /* 0x000fe400078e0006 */
[----:B------:R-:W-:-:S07]  /*4780*/  IMAD.MOV R22, RZ, RZ, -R26 ;  /* 0x000000ffff167224 */ /* 0x000fce00078e0a1a */
.L_x_126:
[----:B0-----:R-:W-:Y:S02]  /*4790*/  IMAD.MOV.U32 R20, RZ, RZ, R24 ;  /* 0x000000ffff147224 */ /* 0x001fe400078e0018 */
[----:B------:R-:W-:-:S05]  /*47a0*/  IMAD.MOV.U32 R21, RZ, RZ, R27 ;  /* 0x000000ffff157224 */ /* 0x000fca00078e001b */
[----:B------:R-:W2:Y:S04]  /*47b0*/  LDG.E R29, desc[UR6][R20.64+-0x1c] ;  /* 0xffffe406141d7981 */ /* 0x000ea8000c1e1900 */
[----:B------:R-:W3:Y:S04]  /*47c0*/  LDG.E R24, desc[UR6][R20.64+-0x18] ;  /* 0xffffe80614187981 */ /* 0x000ee8000c1e1900 */
[----:B------:R-:W4:Y:S04]  /*47d0*/  LDG.E R26, desc[UR6][R20.64+-0x14] ;  /* 0xffffec06141a7981 */ /* 0x000f28000c1e1900 */
[----:B------:R-:W4:Y:S04]  /*47e0*/  LDG.E R27, desc[UR6][R20.64+-0x10] ;  /* 0xfffff006141b7981 */ /* 0x000f28000c1e1900 */
[----:B------:R-:W4:Y:S01]  /*47f0*/  LDG.E R28, desc[UR6][R20.64+-0xc] ;  /* 0xfffff406141c7981 */ /* 0x000f22000c1e1900 */
[----:B--2--5:R-:W-:-:S13]  /*4800*/  ISETP.GT.AND P1, PT, R25, R29, PT ;  /* 0x0000001d1900720c */ /* 0x024fda0003f24270 */
[----:B------:R0:W-:Y:S04]  /*4810*/  @P1 STG.E desc[UR6][R20.64+-0x20], R29 ;  /* 0xffffe01d14001986 */ /* 0x0001e8000c101906 */
[----:B------:R2:W-:Y:S01]  /*4820*/  @P1 STG.E desc[UR6][R20.64+-0x1c], R25 ;  /* 0xffffe41914001986 */ /* 0x0005e2000c101906 */
[----:B0-----:R-:W-:-:S04]  /*4830*/  @P1 MOV R29, R25 ;  /* 0x00000019001d1202 */ /* 0x001fc80000000f00 */
[----:B---3--:R-:W-:Y:S01]  /*4840*/  ISETP.GT.AND P1, PT, R29, R24, PT ;  /* 0x000000181d00720c */ /* 0x008fe20003f24270 */
[----:B--2---:R-:W2:-:S12]  /*4850*/  LDG.E R25, desc[UR6][R20.64] ;  /* 0x0000000614197981 */ /* 0x004e98000c1e1900 */
[----:B------:R0:W-:Y:S04]  /*4860*/  @P1 STG.E desc[UR6][R20.64+-0x1c], R24 ;  /* 0xffffe41814001986 */ /* 0x0001e8000c101906 */
[----:B------:R3:W-:Y:S01]  /*4870*/  @P1 STG.E desc[UR6][R20.64+-0x18], R29 ;  /* 0xffffe81d14001986 */ /* 0x0007e2000c101906 */
[----:B0-----:R-:W-:-:S03]  /*4880*/  @P1 IMAD.MOV.U32 R24, RZ, RZ, R29 ;  /* 0x000000ffff181224 */ /* 0x001fc600078e001d */
[----:B---3--:R-:W3:Y:S02]  /*4890*/  LDG.E R29, desc[UR6][R20.64+-0x8] ;  /* 0xfffff806141d7981 */ /* 0x008ee4000c1e1900 */
[----:B----4-:R-:W-:-:S13]  /*48a0*/  ISETP.GT.AND P1, PT, R24, R26, PT ;  /* 0x0000001a1800720c */ /* 0x010fda0003f24270 */
[----:B------:R0:W-:Y:S04]  /*48b0*/  @P1 STG.E desc[UR6][R20.64+-0x18], R26 ;  /* 0xffffe81a14001986 */ /* 0x0001e8000c101906 */
[----:B------:R-:W-:Y:S01]  /*48c0*/  @P1 STG.E desc[UR6][R20.64+-0x14], R24 ;  /* 0xffffec1814001986 */ /* 0x000fe2000c101906 */
[----:B0-----:R-:W-:-:S05]  /*48d0*/  @P1 IMAD.MOV.U32 R26, RZ, RZ, R24 ;  /* 0x000000ffff1a1224 */ /* 0x001fca00078e0018 */
[----:B------:R-:W-:-:S13]  /*48e0*/  ISETP.GT.AND P1, PT, R26, R27, PT ;  /* 0x0000001b1a00720c */ /* 0x000fda0003f24270 */
[----:B------:R0:W-:Y:S04]  /*48f0*/  @P1 STG.E desc[UR6][R20.64+-0x14], R27 ;  /* 0xffffec1b14001986 */ /* 0x0001e8000c101906 */
[----:B------:R4:W-:Y:S01]  /*4900*/  @P1 STG.E desc[UR6][R20.64+-0x10], R26 ;  /* 0xfffff01a14001986 */ /* 0x0009e2000c101906 */
[----:B0-----:R-:W-:-:S03]  /*4910*/  @P1 IMAD.MOV.U32 R27, RZ, RZ, R26 ;  /* 0x000000ffff1b1224 */ /* 0x001fc600078e001a */
[----:B----4-:R-:W4:Y:S02]  /*4920*/  LDG.E R26, desc[UR6][R20.64+-0x4] ;  /* 0xfffffc06141a7981 */ /* 0x010f24000c1e1900 */
[----:B------:R-:W-:-:S13]  /*4930*/  ISETP.GT.AND P1, PT, R27, R28, PT ;  /* 0x0000001c1b00720c */ /* 0x000fda0003f24270 */
[----:B------:R0:W-:Y:S04]  /*4940*/  @P1 STG.E desc[UR6][R20.64+-0x10], R28 ;  /* 0xfffff01c14001986 */ /* 0x0001e8000c101906 */
[----:B------:R-:W-:Y:S01]  /*4950*/  @P1 STG.E desc[UR6][R20.64+-0xc], R27 ;  /* 0xfffff41b14001986 */ /* 0x000fe2000c101906 */
[----:B0-----:R-:W-:Y:S02]  /*4960*/  @P1 IMAD.MOV.U32 R28, RZ, RZ, R27 ;  /* 0x000000ffff1c1224 */ /* 0x001fe400078e001b */
[----:B------:R-:W-:-:S05]  /*4970*/  VIADD R22, R22, 0x8 ;  /* 0x0000000816167836 */ /* 0x000fca0000000000 */
[----:B------:R-:W-:Y:S02]  /*4980*/  ISETP.NE.AND P3, PT, R22, RZ, PT ;  /* 0x000000ff1600720c */ /* 0x000fe40003f65270 */
[----:B------:R-:W-:Y:S02]  /*4990*/  IADD3 R23, PT, PT, R23, 0x8, RZ ;  /* 0x0000000817177810 */ /* 0x000fe40007ffe0ff */
[----:B---3--:R-:W-:-:S13]  /*49a0*/  ISETP.GT.AND P1, PT, R28, R29, PT ;  /* 0x0000001d1c00720c */ /* 0x008fda0003f24270 */
[----:B------:R0:W-:Y:S04]  /*49b0*/  @P1 STG.E desc[UR6][R20.64+-0xc], R29 ;  /* 0xfffff41d14001986 */ /* 0x0001e8000c101906 */
[----:B------:R-:W-:Y:S01]  /*49c0*/  @P1 STG.E desc[UR6][R20.64+-0x8], R28 ;  /* 0xfffff81c14001986 */ /* 0x000fe2000c101906 */
[----:B0-----:R-:W-:-:S04]  /*49d0*/  @P1 MOV R29, R28 ;  /* 0x0000001c001d1202 */ /* 0x001fc80000000f00 */
[----:B----4-:R-:W-:-:S13]  /*49e0*/  ISETP.GT.AND P1, PT, R29, R26, PT ;  /* 0x0000001a1d00720c */ /* 0x010fda0003f24270 */
[----:B------:R0:W-:Y:S02]  /*49f0*/  @P1 STG.E desc[UR6][R20.64+-0x8], R26 ;  /* 0xfffff81a14001986 */ /* 0x0001e4000c101906 */
[----:B0-----:R-:W-:-:S05]  /*4a00*/  @P1 IMAD.MOV.U32 R26, RZ, RZ, R29 ;  /* 0x000000ffff1a1224 */ /* 0x001fca00078e001d */
[----:B--2---:R-:W-:-:S13]  /*4a10*/  ISETP.GT.AND P2, PT, R26, R25, PT ;  /* 0x000000191a00720c */ /* 0x004fda0003f44270 */
[----:B------:R-:W-:Y:S04]  /*4a20*/  @P2 STG.E desc[UR6][R20.64], R26 ;  /* 0x0000001a14002986 */ /* 0x000fe8000c101906 */
[----:B------:R-:W-:Y:S01]  /*4a30*/  @P1 STG.E desc[UR6][R20.64+-0x4], R29 ;  /* 0xfffffc1d14001986 */ /* 0x000fe2000c101906 */
[----:B------:R-:W-:-:S03]  /*4a40*/  IADD3 R24, P1, PT, R20, 0x20, RZ ;  /* 0x0000002014187810 */ /* 0x000fc60007f3e0ff */
[----:B------:R0:W-:Y:S02]  /*4a50*/  @P2 STG.E desc[UR6][R20.64+-0x4], R25 ;  /* 0xfffffc1914002986 */ /* 0x0001e4000c101906 */
[----:B------:R-:W-:Y:S02]  /*4a60*/  IMAD.X R27, RZ, RZ, R21, P1 ;  /* 0x000000ffff1b7224 */ /* 0x000fe400008e0615 */
[----:B0-----:R-:W-:Y:S01]  /*4a70*/  @P2 IMAD.MOV.U32 R25, RZ, RZ, R26 ;  /* 0x000000ffff192224 */ /* 0x001fe200078e001a */
[----:B------:R-:W-:Y:S06]  /*4a80*/  @P3 BRA `(.L_x_126) ;  /* 0xfffffffc00403947 */ /* 0x000fec000383ffff */
.L_x_125:
[----:B------:R-:W-:Y:S05]  /*4a90*/  @!P0 BRA `(.L_x_127) ;  /* 0x0000000000e88947 */ /* 0x000fea0003800000 */
[----:B------:R-:W-:-:S05]  /*4aa0*/  IMAD.MOV R21, RZ, RZ, -R9 ;  /* 0x000000ffff157224 */ /* 0x000fca00078e0a09 */
[----:B------:R-:W-:-:S05]  /*4ab0*/  PRMT R21, R21, 0x7710, RZ ;  /* 0x0000771015157816 */ /* 0x000fca00000000ff */
[----:B------:R-:W-:-:S05]  /*4ac0*/  IMAD.IADD R20, R4, 0x1, R21 ;  /* 0x0000000104147824 */ /* 0x000fca00078e0215 */
[----:B------:R-:W-:-:S04]  /*4ad0*/  LOP3.LUT R20, R20, 0x7, RZ, 0xc0, !PT ;  /* 0x0000000714147812 */ /* 0x000fc800078ec0ff */
[C---:B------:R-:W-:Y:S01]  /*4ae0*/  LOP3.LUT P2, RZ, R20.reuse, 0x3, RZ, 0xc0, !PT ;  /* 0x0000000314ff7812 */ /* 0x040fe2000784c0ff */
[----:B------:R-:W-:-:S05]  /*4af0*/  VIADD R21, R20, 0xffffffff ;  /* 0xffffffff14157836 */ /* 0x000fca0000000000 */
[----:B------:R-:W-:-:S13]  /*4b00*/  ISETP.GE.U32.AND P0, PT, R21, 0x3, PT ;  /* 0x000000031500780c */ /* 0x000fda0003f06070 */
[----:B------:R-:W-:Y:S05]  /*4b10*/  @!P0 BRA `(.L_x_128) ;  /* 0x0000000000588947 */ /* 0x000fea0003800000 */
[----:B------:R-:W-:-:S05]  /*4b20*/  IMAD.WIDE.U32 R20, R23, 0x4, R16 ;  /* 0x0000000417147825 */ /* 0x000fca00078e0010 */
[----:B------:R-:W2:Y:S04]  /*4b30*/  LDG.E R22, desc[UR6][R20.64+0x4] ;  /* 0x0000040614167981 */ /* 0x000ea8000c1e1900 */
[----:B------:R-:W2:Y:S04]  /*4b40*/  LDG.E R25, desc[UR6][R20.64+0x8] ;  /* 0x0000080614197981 */ /* 0x000ea8000c1e1900 */
[----:B------:R-:W3:Y:S04]  /*4b50*/  LDG.E R27, desc[UR6][R20.64+0xc] ;  /* 0x00000c06141b7981 */ /* 0x000ee8000c1e1900 */
[----:B------:R-:W4:Y:S04]  /*4b60*/  LDG.E R29, desc[UR6][R20.64+0x10] ;  /* 0x00001006141d7981 */ /* 0x000f28000c1e1900 */
[----:B------:R-:W5:Y:S01]  /*4b70*/  LDG.E R24, desc[UR6][R20.64+0x14] ;  /* 0x0000140614187981 */ /* 0x000f62000c1e1900 */
[----:B------:R-:W-:Y:S01]  /*4b80*/  VIADD R23, R23, 0x4 ;  /* 0x0000000417177836 */ /* 0x000fe20000000000 */
[----:B--2---:R-:W-:-:S13]  /*4b90*/  ISETP.GT.AND P0, PT, R22, R25, PT ;  /* 0x000000191600720c */ /* 0x004fda0003f04270 */
[----:B------:R0:W-:Y:S04]  /*4ba0*/  @P0 STG.E desc[UR6][R20.64+0x4], R25 ;  /* 0x0000041914000986 */ /* 0x0001e8000c101906 */
[----:B------:R-:W-:Y:S01]  /*4bb0*/  @P0 STG.E desc[UR6][R20.64+0x8], R22 ;  /* 0x0000081614000986 */ /* 0x000fe2000c101906 */
[----:B0-----:R-:W-:-:S05]  /*4bc0*/  @P0 IMAD.MOV.U32 R25, RZ, RZ, R22 ;  /* 0x000000ffff190224 */ /* 0x001fca00078e0016 */
[----:B---3--:R-:W-:-:S13]  /*4bd0*/  ISETP.GT.AND P0, PT, R25, R27, PT ;  /* 0x0000001b1900720c */ /* 0x008fda0003f04270 */
[----:B------:R0:W-:Y:S04]  /*4be0*/  @P0 STG.E desc[UR6][R20.64+0x8], R27 ;  /* 0x0000081b14000986 */ /* 0x0001e8000c101906 */
[----:B------:R-:W-:Y:S01]  /*4bf0*/  @P0 STG.E desc[UR6][R20.64+0xc], R25 ;  /* 0x00000c1914000986 */ /* 0x000fe2000c101906 */
[----:B0-----:R-:W-:-:S04]  /*4c00*/  @P0 MOV R27, R25 ;  /* 0x00000019001b0202 */ /* 0x001fc80000000f00 */
[----:B----4-:R-:W-:-:S13]  /*4c10*/  ISETP.GT.AND P1, PT, R27, R29, PT ;  /* 0x0000001d1b00720c */ /* 0x010fda0003f24270 */
[----:B------:R0:W-:Y:S04]  /*4c20*/  @P1 STG.E desc[UR6][R20.64+0xc], R29 ;  /* 0x00000c1d14001986 */ /* 0x0001e8000c101906 */
[----:B------:R2:W-:Y:S01]  /*4c30*/  @P1 STG.E desc[UR6][R20.64+0x10], R27 ;  /* 0x0000101b14001986 */ /* 0x0005e2000c101906 */
[----:B0-----:R-:W-:-:S05]  /*4c40*/  @P1 IMAD.MOV.U32 R29, RZ, RZ, R27 ;  /* 0x000000ffff1d1224 */ /* 0x001fca00078e001b */
[----:B-----5:R-:W-:-:S13]  /*4c50*/  ISETP.GT.AND P0, PT, R29, R24, PT ;  /* 0x000000181d00720c */ /* 0x020fda0003f04270 */
[----:B------:R2:W-:Y:S04]  /*4c60*/  @P0 STG.E desc[UR6][R20.64+0x10], R24 ;  /* 0x0000101814000986 */ /* 0x0005e8000c101906 */
[----:B------:R2:W-:Y:S02]  /*4c70*/  @P0 STG.E desc[UR6][R20.64+0x14], R29 ;  /* 0x0000141d14000986 */ /* 0x0005e4000c101906 */
.L_x_128:
[----:B------:R-:W-:Y:S05]  /*4c80*/  @!P2 BRA `(.L_x_127) ;  /* 0x00000000006ca947 */ /* 0x000fea0003800000 */
[----:B--2---:R-:W-:-:S05]  /*4c90*/  IMAD.MOV R20, RZ, RZ, -R8 ;  /* 0x000000ffff147224 */ /* 0x004fca00078e0a08 */
        /* <DEDUP_REMOVED lines=9> */
[----:B------:R-:W2:Y:S04]  /*4d30*/  LDG.E R25, desc[UR6][R20.64+0x8] ;  /* 0x0000080614197981 */ /* 0x000ea8000c1e1900 */
[----:B------:R-:W3:Y:S01]  /*4d40*/  LDG.E R24, desc[UR6][R20.64+0xc] ;  /* 0x00000c0614187981 */ /* 0x000ee2000c1e1900 */
[----:B------:R-:W-:Y:S01]  /*4d50*/  VIADD R23, R23, 0x2 ;  /* 0x0000000217177836 */ /* 0x000fe20000000000 */
[----:B--2---:R-:W-:-:S13]  /*4d60*/  ISETP.GT.AND P0, PT, R22, R25, PT ;  /* 0x000000191600720c */ /* 0x004fda0003f04270 */
[----:B------:R0:W-:Y:S04]  /*4d70*/  @P0 STG.E desc[UR6][R20.64+0x4], R25 ;  /* 0x0000041914000986 */ /* 0x0001e8000c101906 */
[----:B------:R2:W-:Y:S01]  /*4d80*/  @P0 STG.E desc[UR6][R20.64+0x8], R22 ;  /* 0x0000081614000986 */ /* 0x0005e2000c101906 */
[----:B0-----:R-:W-:-:S04]  /*4d90*/  @P0 MOV R25, R22 ;  /* 0x0000001600190202 */ /* 0x001fc80000000f00 */
[----:B---3--:R-:W-:-:S13]  /*4da0*/  ISETP.GT.AND P1, PT, R25, R24, PT ;  /* 0x000000181900720c */ /* 0x008fda0003f24270 */
[----:B------:R2:W-:Y:S04]  /*4db0*/  @P1 STG.E desc[UR6][R20.64+0x8], R24 ;  /* 0x0000081814001986 */ /* 0x0005e8000c101906 */
[----:B------:R2:W-:Y:S02]  /*4dc0*/  @P1 STG.E desc[UR6][R20.64+0xc], R25 ;  /* 0x00000c1914001986 */ /* 0x0005e4000c101906 */
.L_x_129:
[----:B------:R-:W-:Y:S05]  /*4dd0*/  @P2 BRA `(.L_x_127) ;  /* 0x0000000000182947 */ /* 0x000fea0003800000 */
[----:B--2---:R-:W-:-:S05]  /*4de0*/  IMAD.WIDE.U32 R20, R23, 0x4, R16 ;  /* 0x0000000417147825 */ /* 0x004fca00078e0010 */
[----:B------:R-:W2:Y:S04]  /*4df0*/  LDG.E R23, desc[UR6][R20.64+0x4] ;  /* 0x0000040614177981 */ /* 0x000ea8000c1e1900 */
[----:B------:R-:W2:Y:S02]  /*4e00*/  LDG.E R22, desc[UR6][R20.64+0x8] ;  /* 0x0000080614167981 */ /* 0x000ea4000c1e1900 */
[----:B--2---:R-:W-:-:S13]  /*4e10*/  ISETP.GT.AND P0, PT, R23, R22, PT ;  /* 0x000000161700720c */ /* 0x004fda0003f04270 */
[----:B------:R0:W-:Y:S04]  /*4e20*/  @P0 STG.E desc[UR6][R20.64+0x4], R22 ;  /* 0x0000041614000986 */ /* 0x0001e8000c101906 */
[----:B------:R0:W-:Y:S02]  /*4e30*/  @P0 STG.E desc[UR6][R20.64+0x8], R23 ;  /* 0x0000081714000986 */ /* 0x0001e4000c101906 */
.L_x_127:
[----:B------:R-:W-:Y:S02]  /*4e40*/  VIADD R6, R6, 0x1 ;  /* 0x0000000106067836 */ /* 0x000fe40000000000 */
[----:B------:R-:W-:Y:S02]  /*4e50*/  VIADD R9, R9, 0x1 ;  /* 0x0000000109097836 */ /* 0x000fe40000000000 */
[----:B------:R-:W-:Y:S01]  /*4e60*/  VIADD R8, R8, 0x1 ;  /* 0x0000000108087836 */ /* 0x000fe20000000000 */
[----:B------:R-:W-:-:S13]  /*4e70*/  ISETP.NE.AND P0, PT, R6, R3, PT ;  /* 0x000000030600720c */ /* 0x000fda0003f05270 */
[----:B------:R-:W-:Y:S05]  /*4e80*/  @P0 BRA `(.L_x_130) ;  /* 0xfffffff800080947 */ /* 0x000fea000383ffff */
[----:B------:R-:W3:Y:S02]  /*4e90*/  LDC.64 R2, c[0x0][0x388] ;  /* 0x0000e200ff027b82 */ /* 0x000ee40000000a00 */
[----:B---3--:R3:W5:Y:S02]  /*4ea0*/  LDG.E R7, desc[UR6][R2.64] ;  /* 0x0000000602077981 */ /* 0x008764000c1e1900 */
.L_x_124:
[C---:B-----5:R-:W-:Y:S02]  /*4eb0*/  ISETP.GE.AND P0, PT, R0.reuse, R7, PT ;  /* 0x000000070000720c */ /* 0x060fe40003f06270 */
[----:B------:R-:W-:-:S11]  /*4ec0*/  IADD3 R0, PT, PT, R0, 0x1, RZ ;  /* 0x0000000100007810 */ /* 0x000fd60007ffe0ff */
[----:B------:R-:W-:Y:S05]  /*4ed0*/  @!P0 BRA `(.L_x_131) ;  /* 0xfffffff400a48947 */ /* 0x000fea000383ffff */
[----:B------:R-:W-:Y:S05]  /*4ee0*/  EXIT ;  /* 0x000000000000794d */ /* 0x000fea0003800000 */
        .weak           $__internal_2_$__cuda_sm20_div_rn_f64_full
        .type           $__internal_2_$__cuda_sm20_div_rn_f64_full,@function
        .size           $__internal_2_$__cuda_sm20_div_rn_f64_full,($__internal_3_$__cuda_sm20_dsqrt_rn_f64_mediumpath_v1 - $__internal_2_$__cuda_sm20_div_rn_f64_full)
$__internal_2_$__cuda_sm20_div_rn_f64_full:
[----:B------:R-:W-:Y:S01]  /*4ef0*/  IMAD.MOV.U32 R7, RZ, RZ, R11 ;  /* 0x000000ffff077224 */ /* 0x000fe200078e000b */
[C---:B------:R-:W-:Y:S01]  /*4f00*/  FSETP.GEU.AND P0, PT, |R14|.reuse, 1.469367938527859385e-39, PT ;  /* 0x001000000e00780b */ /* 0x040fe20003f0e200 */
[----:B------:R-:W-:Y:S01]  /*4f10*/  IMAD.MOV.U32 R6, RZ, RZ, R10 ;  /* 0x000000ffff067224 */ /* 0x000fe200078e000a */
[----:B------:R-:W-:Y:S01]  /*4f20*/  LOP3.LUT R8, R14, 0x800fffff, RZ, 0xc0, !PT ;  /* 0x800fffff0e087812 */ /* 0x000fe200078ec0ff */
[----:B------:R-:W-:Y:S01]  /*4f30*/  IMAD.MOV.U32 R10, RZ, RZ, R13 ;  /* 0x000000ffff0a7224 */ /* 0x000fe200078e000d */
[C---:B------:R-:W-:Y:S01]  /*4f40*/  FSETP.GEU.AND P3, PT, |R7|.reuse, 1.469367938527859385e-39, PT ;  /* 0x001000000700780b */ /* 0x040fe20003f6e200 */
[----:B------:R-:W-:Y:S01]  /*4f50*/  IMAD.MOV.U32 R11, RZ, RZ, R14 ;  /* 0x000000ffff0b7224 */ /* 0x000fe200078e000e */
[----:B------:R-:W-:Y:S01]  /*4f60*/  LOP3.LUT R9, R8, 0x3ff00000, RZ, 0xfc, !PT ;  /* 0x3ff0000008097812 */ /* 0x000fe200078efcff */
[----:B------:R-:W-:Y:S01]  /*4f70*/  IMAD.MOV.U32 R26, RZ, RZ, 0x1ca00000 ;  /* 0x1ca00000ff1a7424 */ /* 0x000fe200078e00ff */
[----:B------:R-:W-:Y:S01]  /*4f80*/  MOV R8, R13 ;  /* 0x0000000d00087202 */ /* 0x000fe20000000f00 */
[----:B------:R-:W-:Y:S01]  /*4f90*/  BSSY.RECONVERGENT B1, `(.L_x_132) ;  /* 0x0000051000017945 */ /* 0x000fe20003800200 */
[----:B------:R-:W-:-:S02]  /*4fa0*/  LOP3.LUT R25, R7, 0x7ff00000, RZ, 0xc0, !PT ;  /* 0x7ff0000007197812 */ /* 0x000fc400078ec0ff */
[----:B------:R-:W-:Y:S01]  /*4fb0*/  LOP3.LUT R28, R14, 0x7ff00000, RZ, 0xc0, !PT ;  /* 0x7ff000000e1c7812 */ /* 0x000fe200078ec0ff */
[----:B------:R-:W-:Y:S01]  /*4fc0*/  @!P0 DMUL R8, R10, 8.98846567431157953865e+307 ;  /* 0x7fe000000a088828 */ /* 0x000fe20000000000 */
[----:B------:R-:W-:Y:S02]  /*4fd0*/  MOV R14, 0x1 ;  /* 0x00000001000e7802 */ /* 0x000fe40000000f00 */
[----:B------:R-:W-:Y:S01]  /*4fe0*/  ISETP.GE.U32.AND P2, PT, R25, R28, PT ;  /* 0x0000001c1900720c */ /* 0x000fe20003f46070 */
[----:B------:R-:W-:Y:S01]  /*4ff0*/  @!P3 IMAD.MOV.U32 R16, RZ, RZ, RZ ;  /* 0x000000ffff10b224 */ /* 0x000fe200078e00ff */
[----:B------:R-:W-:Y:S01]  /*5000*/  @!P3 LOP3.LUT R12, R11, 0x7ff00000, RZ, 0xc0, !PT ;  /* 0x7ff000000b0cb812 */ /* 0x000fe200078ec0ff */
[----:B------:R-:W0:Y:S01]  /*5010*/  MUFU.RCP64H R15, R9 ;  /* 0x00000009000f7308 */ /* 0x000e220000001800 */
[----:B------:R-:W-:Y:S02]  /*5020*/  SEL R13, R26, 0x63400000, !P2 ;  /* 0x634000001a0d7807 */ /* 0x000fe40005000000 */
[----:B------:R-:W-:Y:S01]  /*5030*/  @!P3 ISETP.GE.U32.AND P4, PT, R25, R12, PT ;  /* 0x0000000c1900b20c */ /* 0x000fe20003f86070 */
[----:B------:R-:W-:Y:S01]  /*5040*/  IMAD.MOV.U32 R12, RZ, RZ, R6 ;  /* 0x000000ffff0c7224 */ /* 0x000fe200078e0006 */
[----:B------:R-:W-:-:S02]  /*5050*/  LOP3.LUT R13, R13, 0x800fffff, R7, 0xf8, !PT ;  /* 0x800fffff0d0d7812 */ /* 0x000fc400078ef807 */
[----:B------:R-:W-:Y:S02]  /*5060*/  @!P3 SEL R17, R26, 0x63400000, !P4 ;  /* 0x634000001a11b807 */ /* 0x000fe40006000000 */
[----:B------:R-:W-:Y:S02]  /*5070*/  @!P0 LOP3.LUT R28, R9, 0x7ff00000, RZ, 0xc0, !PT ;  /* 0x7ff00000091c8812 */ /* 0x000fe400078ec0ff */
[----:B------:R-:W-:-:S04]  /*5080*/  @!P3 LOP3.LUT R17, R17, 0x80000000, R7, 0xf8, !PT ;  /* 0x800000001111b812 */ /* 0x000fc800078ef807 */
[----:B------:R-:W-:-:S06]  /*5090*/  @!P3 LOP3.LUT R17, R17, 0x100000, RZ, 0xfc, !PT ;  /* 0x001000001111b812 */ /* 0x000fcc00078efcff */
        /* <DEDUP_REMOVED lines=18> */
[----:B------:R-:W-:Y:S02]  /*51c0*/  ISETP.GE.U32.AND P0, PT, R25, R14, PT ;  /* 0x0000000e1900720c */ /* 0x000fe40003f06070 */
[----:B------:R-:W-:Y:S02]  /*51d0*/  VIMNMX R6, PT, PT, R6, 0x46a00000, PT ;  /* 0x46a0000006067848 */ /* 0x000fe40003fe0100 */
[----:B------:R-:W-:-:S04]  /*51e0*/  SEL R7, R26, 0x63400000, !P0 ;  /* 0x634000001a077807 */ /* 0x000fc80004000000 */
[----:B------:R-:W-:Y:S01]  /*51f0*/  IADD3 R16, PT, PT, -R7, R6, RZ ;  /* 0x0000000607107210 */ /* 0x000fe20007ffe1ff */
[----:B------:R-:W-:-:S04]  /*5200*/  IMAD.MOV.U32 R6, RZ, RZ, RZ ;  /* 0x000000ffff067224 */ /* 0x000fc800078e00ff */
        /* <DEDUP_REMOVED lines=10> */
[----:B------:R-:W-:Y:S01]  /*52b0*/  IADD3 R7, PT, PT, -R16, RZ, RZ ;  /* 0x000000ff10077210 */ /* 0x000fe20007ffe1ff */
[----:B------:R-:W-:Y:S01]  /*52c0*/  IMAD.MOV.U32 R6, RZ, RZ, RZ ;  /* 0x000000ffff067224 */ /* 0x000fe200078e00ff */
[----:B------:R-:W-:-:S05]  /*52d0*/  DMUL.RP R8, R18, R8 ;  /* 0x0000000812087228 */ /* 0x000fca0000008000 */
[----:B------:R-:W-:-:S05]  /*52e0*/  DFMA R6, R14, -R6, R18 ;  /* 0x800000060e06722b */ /* 0x000fca0000000012 */
[----:B------:R-:W-:Y:S02]  /*52f0*/  LOP3.LUT R11, R9, R11, RZ, 0x3c, !PT ;  /* 0x0000000b090b7212 */ /* 0x000fe400078e3cff */
[----:B------:R-:W-:-:S04]  /*5300*/  IADD3 R6, PT, PT, -R16, -0x43300000, RZ ;  /* 0xbcd0000010067810 */ /* 0x000fc80007ffe1ff */
[----:B------:R-:W-:-:S04]  /*5310*/  FSETP.NEU.AND P0, PT, |R7|, R6, PT ;  /* 0x000000060700720b */ /* 0x000fc80003f0d200 */
[----:B------:R-:W-:Y:S02]  /*5320*/  FSEL R14, R8, R14, !P0 ;  /* 0x0000000e080e7208 */ /* 0x000fe40004000000 */
[----:B------:R-:W-:Y:S01]  /*5330*/  FSEL R15, R11, R15, !P0 ;  /* 0x0000000f0b0f7208 */ /* 0x000fe20004000000 */
[----:B------:R-:W-:Y:S06]  /*5340*/  BRA `(.L_x_134) ;  /* 0x0000000000547947 */ /* 0x000fec0003800000 */
.L_x_133:
        /* <DEDUP_REMOVED lines=11> */
[----:B------:R-:W-:Y:S02]  /*5400*/  @P0 LOP3.LUT R6, R15, 0x7ff00000, RZ, 0xfc, !PT ;  /* 0x7ff000000f060812 */ /* 0x000fe400078efcff */
[----:B------:R-:W-:Y:S01]  /*5410*/  @!P0 MOV R14, RZ ;  /* 0x000000ff000e8202 */ /* 0x000fe20000000f00 */
[----:B------:R-:W-:Y:S02]  /*5420*/  @P0 IMAD.MOV.U32 R14, RZ, RZ, RZ ;  /* 0x000000ffff0e0224 */ /* 0x000fe400078e00ff */
[----:B------:R-:W-:Y:S01]  /*5430*/  @P0 IMAD.MOV.U32 R15, RZ, RZ, R6 ;  /* 0x000000ffff0f0224 */ /* 0x000fe200078e0006 */
[----:B------:R-:W-:Y:S06]  /*5440*/  BRA `(.L_x_134) ;  /* 0x0000000000147947 */ /* 0x000fec0003800000 */
.L_x_136:
[----:B------:R-:W-:Y:S01]  /*5450*/  LOP3.LUT R15, R11, 0x80000, RZ, 0xfc, !PT ;  /* 0x000800000b0f7812 */ /* 0x000fe200078efcff */
[----:B------:R-:W-:Y:S01]  /*5460*/  IMAD.MOV.U32 R14, RZ, RZ, R10 ;  /* 0x000000ffff0e7224 */ /* 0x000fe200078e000a */
[----:B------:R-:W-:Y:S06]  /*5470*/  BRA `(.L_x_134) ;  /* 0x0000000000087947 */ /* 0x000fec0003800000 */
.L_x_135:
[----:B------:R-:W-:Y:S02]  /*5480*/  LOP3.LUT R15, R7, 0x80000, RZ, 0xfc, !PT ;  /* 0x00080000070f7812 */ /* 0x000fe400078efcff */
[----:B------:R-:W-:-:S07]  /*5490*/  MOV R14, R6 ;  /* 0x00000006000e7202 */ /* 0x000fce0000000f00 */
.L_x_134:
[----:B------:R-:W-:Y:S05]  /*54a0*/  BSYNC.RECONVERGENT B1 ;  /* 0x0000000000017941 */ /* 0x000fea0003800200 */
.L_x_132:
[----:B------:R-:W-:Y:S02]  /*54b0*/  HFMA2 R7, -RZ, RZ, 0, 0 ;  /* 0x00000000ff077431 */ /* 0x000fe400000001ff */
[----:B------:R-:W-:Y:S02]  /*54c0*/  IMAD.MOV.U32 R6, RZ, RZ, R20 ;  /* 0x000000ffff067224 */ /* 0x000fe400078e0014 */
[----:B------:R-:W-:Y:S02]  /*54d0*/  IMAD.MOV.U32 R8, RZ, RZ, R14 ;  /* 0x000000ffff087224 */ /* 0x000fe400078e000e */
[----:B------:R-:W-:Y:S01]  /*54e0*/  IMAD.MOV.U32 R9, RZ, RZ, R15 ;  /* 0x000000ffff097224 */ /* 0x000fe200078e000f */
[----:B------:R-:W-:Y:S06]  /*54f0*/  RET.REL.NODEC R6 `(_Z9variationPjPiS0_P4goodS0_i) ;  /* 0xffffffa806c07950 */ /* 0x000fec0003c3ffff */
        .weak           $__internal_3_$__cuda_sm20_dsqrt_rn_f64_mediumpath_v1
        .type           $__internal_3_$__cuda_sm20_dsqrt_rn_f64_mediumpath_v1,@function
        .size           $__internal_3_$__cuda_sm20_dsqrt_rn_f64_mediumpath_v1,(.L_x_264 - $__internal_3_$__cuda_sm20_dsqrt_rn_f64_mediumpath_v1)
$__internal_3_$__cuda_sm20_dsqrt_rn_f64_mediumpath_v1:
        /* <DEDUP_REMOVED lines=16> */
.L_x_138:
[----:B------:R-:W-:-:S14]  /*5600*/  DSETP.NE.AND P1, PT, R16, RZ, PT ;  /* 0x000000ff1000722a */ /* 0x000fdc0003f25000 */
[----:B------:R-:W-:Y:S05]  /*5610*/  @!P1 BRA `(.L_x_140) ;  /* 0x0000000000589947 */ /* 0x000fea0003800000 */
[----:B------:R-:W-:-:S13]  /*5620*/  ISETP.GE.AND P1, PT, R17, RZ, PT ;  /* 0x000000ff1100720c */ /* 0x000fda0003f26270 */
[----:B------:R-:W-:Y:S01]  /*5630*/  @!P1 IMAD.MOV.U32 R8, RZ, RZ, 0x0 ;  /* 0x00000000ff089424 */ /* 0x000fe200078e00ff */
[----:B------:R-:W-:Y:S01]  /*5640*/  @!P1 MOV R9, 0xfff80000 ;  /* 0xfff8000000099802 */ /* 0x000fe20000000f00 */
[----:B------:R-:W-:Y:S06]  /*5650*/  @!P1 BRA `(.L_x_139) ;  /* 0x00000000004c9947 */ /* 0x000fec0003800000 */
[----:B------:R-:W-:-:S13]  /*5660*/  ISETP.GT.AND P1, PT, R17, 0x7fefffff, PT ;  /* 0x7fefffff1100780c */ /* 0x000fda0003f24270 */
[----:B------:R-:W-:Y:S05]  /*5670*/  @P1 BRA `(.L_x_140) ;  /* 0x0000000000401947 */ /* 0x000fea0003800000 */
[----:B------:R-:W-:Y:S01]  /*5680*/  DMUL R8, R16, 8.11296384146066816958e+31 ;  /* 0x4690000010087828 */ /* 0x000fe20000000000 */
[----:B------:R-:W-:Y:S02]  /*5690*/  IMAD.MOV.U32 R10, RZ, RZ, RZ ;  /* 0x000000ffff0a7224 */ /* 0x000fe400078e00ff */
[----:B------:R-:W-:Y:S02]  /*56a0*/  IMAD.MOV.U32 R14, RZ, RZ, 0x0 ;  /* 0x00000000ff0e7424 */ /* 0x000fe400078e00ff */
[----:B------:R-:W-:Y:S01]  /*56b0*/  IMAD.MOV.U32 R15, RZ, RZ, 0x3fd80000 ;  /* 0x3fd80000ff0f7424 */ /* 0x000fe200078e00ff */
[----:B------:R-:W0:Y:S02]  /*56c0*/  MUFU.RSQ64H R11, R9 ;  /* 0x00000009000b7308 */ /* 0x000e240000001c00 */
[----:B0-----:R-:W-:-:S08]  /*56d0*/  DMUL R12, R10, R10 ;  /* 0x0000000a0a0c7228 */ /* 0x001fd00000000000 */
[----:B------:R-:W-:-:S08]  /*56e0*/  DFMA R12, R8, -R12, 1 ;  /* 0x3ff00000080c742b */ /* 0x000fd0000000080c */
[----:B------:R-:W-:Y:S02]  /*56f0*/  DFMA R14, R12, R14, 0.5 ;  /* 0x3fe000000c0e742b */ /* 0x000fe4000000000e */
[----:B------:R-:W-:-:S08]  /*5700*/  DMUL R12, R10, R12 ;  /* 0x0000000c0a0c7228 */ /* 0x000fd00000000000 */
[----:B------:R-:W-:-:S08]  /*5710*/  DFMA R12, R14, R12, R10 ;  /* 0x0000000c0e0c722b */ /* 0x000fd0000000000a */
[----:B------:R-:W-:Y:S02]  /*5720*/  DMUL R10, R8, R12 ;  /* 0x0000000c080a7228 */ /* 0x000fe40000000000 */
[----:B------:R-:W-:-:S06]  /*5730*/  IADD3 R13, PT, PT, R13, -0x100000, RZ ;  /* 0xfff000000d0d7810 */ /* 0x000fcc0007ffe0ff */
[----:B------:R-:W-:-:S08]  /*5740*/  DFMA R14, R10, -R10, R8 ;  /* 0x8000000a0a0e722b */ /* 0x000fd00000000008 */
[----:B------:R-:W-:-:S10]  /*5750*/  DFMA R8, R12, R14, R10 ;  /* 0x0000000e0c08722b */ /* 0x000fd4000000000a */
[----:B------:R-:W-:Y:S01]  /*5760*/  VIADD R9, R9, 0xfcb00000 ;  /* 0xfcb0000009097836 */ /* 0x000fe20000000000 */
[----:B------:R-:W-:Y:S06]  /*5770*/  BRA `(.L_x_139) ;  /* 0x0000000000047947 */ /* 0x000fec0003800000 */
.L_x_140:
[----:B------:R-:W-:-:S11]  /*5780*/  DADD R8, R16, R16 ;  /* 0x0000000010087229 */ /* 0x000fd60000000010 */
.L_x_139:
[----:B------:R-:W-:Y:S05]  /*5790*/  BSYNC.RECONVERGENT B1 ;  /* 0x0000000000017941 */ /* 0x000fea0003800200 */
.L_x_137:
[----:B------:R-:W-:-:S04]  /*57a0*/  IMAD.MOV.U32 R5, RZ, RZ, 0x0 ;  /* 0x00000000ff057424 */ /* 0x000fc800078e00ff */
[----:B------:R-:W-:Y:S05]  /*57b0*/  RET.REL.NODEC R4 `(_Z9variationPjPiS0_P4goodS0_i) ;  /* 0xffffffa804107950 */ /* 0x000fea0003c3ffff */
.L_x_141:
        /* <DEDUP_REMOVED lines=12> */
.L_x_264:


//--------------------- .text._Z5crossPjPiS0_P4goodS0_i --------------------------
	.section	.text._Z5crossPjPiS0_P4goodS0_i,"ax",@progbits
	.align	128
        .global         _Z5crossPjPiS0_P4goodS0_i
        .type           _Z5crossPjPiS0_P4goodS0_i,@function
        .size           _Z5crossPjPiS0_P4goodS0_i,(.L_x_266 - _Z5crossPjPiS0_P4goodS0_i)
        .other          _Z5crossPjPiS0_P4goodS0_i,@"STO_CUDA_ENTRY STV_DEFAULT"
_Z5crossPjPiS0_P4goodS0_i:
.text._Z5crossPjPiS0_P4goodS0_i:
        /* <DEDUP_REMOVED lines=11> */
[----:B------:R-:W1:Y:S01]  /*00b0*/  LDCU.64 UR10, c[0x0][0x358] ;  /* 0x00006b00ff0a77ac */ /* 0x000e620008000a00 */
[----:B------:R-:W-:-:S06]  /*00c0*/  IMAD.SHL.U32 R11, R0, 0x2, RZ ;  /* 0x00000002000b7824 */ /* 0x000fcc00078e00ff */
[----:B------:R-:W2:Y:S08]  /*00d0*/  LDC.64 R8, c[0x0][0x398] ;  /* 0x0000e600ff087b82 */ /* 0x000eb00000000a00 */
[----:B------:R-:W3:Y:S01]  /*00e0*/  LDC.64 R4, c[0x0][0x3a0] ;  /* 0x0000e800ff047b82 */ /* 0x000ee20000000a00 */
[----:B0-----:R-:W-:-:S04]  /*00f0*/  IMAD.WIDE R6, R3, 0x4, R12 ;  /* 0x0000000403067825 */ /* 0x001fc800078e020c */
[----:B------:R-:W-:Y:S02]  /*0100*/  IMAD.WIDE R12, R11, 0x4, R12 ;  /* 0x000000040b0c7825 */ /* 0x000fe400078e020c */
[----:B-1----:R0:W5:Y:S02]  /*0110*/  LDG.E R7, desc[UR10][R6.64+0x4] ;  /* 0x0000040a06077981 */ /* 0x002164000c1e1900 */
[C---:B--2---:R-:W-:Y:S02]  /*0120*/  IMAD.WIDE R10, R3.reuse, 0x17e8, R8 ;  /* 0x000017e8030a7825 */ /* 0x044fe400078e0208 */
[----:B------:R0:W5:Y:S04]  /*0130*/  LDG.E R12, desc[UR10][R12.64] ;  /* 0x0000000a0c0c7981 */ /* 0x000168000c1e1900 */
[----:B------:R0:W-:Y:S04]  /*0140*/  STG.E desc[UR10][R10.64+0x96e88], RZ ;  /* 0x096e88ff0a007986 */ /* 0x0001e8000c10190a */
[----:B---3--:R-:W2:Y:S01]  /*0150*/  LDG.E R0, desc[UR10][R4.64] ;  /* 0x0000000a04007981 */ /* 0x008ea2000c1e1900 */
[----:B------:R-:W-:-:S02]  /*0160*/  IADD3 R2, PT, PT, R3, 0x65, RZ ;  /* 0x0000006503027810 */ /* 0x000fc40007ffe0ff */
[C---:B--2---:R-:W-:Y:S02]  /*0170*/  ISETP.GE.AND P0, PT, R0.reuse, 0x1, PT ;  /* 0x000000010000780c */ /* 0x044fe40003f06270 */
[----:B------:R-:W-:-:S11]  /*0180*/  R2UR UR5, R0 ;  /* 0x00000000000572ca */ /* 0x000fd600000e0000 */
[----:B0-----:R-:W-:Y:S05]  /*0190*/  @!P0 BRA `(.L_x_142) ;  /* 0x0000000000688947 */ /* 0x001fea0003800000 */
[----:B-----5:R-:W-:Y:S01]  /*01a0*/  IMAD.HI.U32 R3, R7, 0x51eb851f, RZ ;  /* 0x51eb851f07037827 */ /* 0x020fe200078e00ff */
[----:B------:R-:W-:-:S03]  /*01b0*/  IADD3 R6, P0, PT, R10, 0xff0, RZ ;  /* 0x00000ff00a067810 */ /* 0x000fc60007f1e0ff */
[----:B------:R-:W-:Y:S01]  /*01c0*/  IMAD.HI.U32 R0, R12, 0x51eb851f, RZ ;  /* 0x51eb851f0c007827 */ /* 0x000fe200078e00ff */
[----:B------:R-:W-:-:S04]  /*01d0*/  SHF.R.U32.HI R14, RZ, 0x5, R3 ;  /* 0x00000005ff0e7819 */ /* 0x000fc80000011603 */
[----:B------:R-:W-:Y:S01]  /*01e0*/  SHF.R.U32.HI R3, RZ, 0x5, R0 ;  /* 0x00000005ff037819 */ /* 0x000fe20000011600 */
[----:B------:R-:W-:Y:S02]  /*01f0*/  IMAD R13, R14, -0x64, R7 ;  /* 0xffffff9c0e0d7824 */ /* 0x000fe400078e0207 */
[----:B------:R-:W-:Y:S02]  /*0200*/  IMAD.X R7, RZ, RZ, R11, P0 ;  /* 0x000000ffff077224 */ /* 0x000fe400000e060b */
[----:B------:R-:W-:Y:S02]  /*0210*/  IMAD R3, R3, -0x64, R12 ;  /* 0xffffff9c03037824 */ /* 0x000fe400078e020c */
[----:B------:R-:W-:-:S04]  /*0220*/  IMAD.WIDE.U32 R12, R13, 0x17e8, R8 ;  /* 0x000017e80d0c7825 */ /* 0x000fc800078e0008 */
[----:B------:R-:W-:-:S04]  /*0230*/  IMAD.WIDE.U32 R8, R3, 0x17e8, R8 ;  /* 0x000017e803087825 */ /* 0x000fc800078e0008 */
[----:B------:R-:W-:-:S07]  /*0240*/  IMAD.MOV.U32 R3, RZ, RZ, 0x1 ;  /* 0x00000001ff037424 */ /* 0x000fce00078e00ff */
.L_x_143:
[----:B------:R-:W-:-:S04]  /*0250*/  IMAD.WIDE.U32 R18, R3, 0x8, R12 ;  /* 0x0000000803127825 */ /* 0x000fc800078e000c */
[C---:B------:R-:W-:Y:S01]  /*0260*/  IMAD.WIDE.U32 R20, R3.reuse, 0x8, R8 ;  /* 0x0000000803147825 */ /* 0x040fe200078e0008 */
[----:B------:R-:W2:Y:S04]  /*0270*/  LDG.E.64 R14, desc[UR10][R18.64+0x17f0] ;  /* 0x0017f00a120e7981 */ /* 0x000ea8000c1e1b00 */
[----:B------:R-:W2:Y:S01]  /*0280*/  LDG.E.64 R16, desc[UR10][R20.64+0x17f0] ;  /* 0x0017f00a14107981 */ /* 0x000ea2000c1e1b00 */
[----:B------:R-:W-:Y:S01]  /*0290*/  IMAD.WIDE.U32 R22, R3, 0x8, R10 ;  /* 0x0000000803167825 */ /* 0x000fe200078e000a */
[----:B--2---:R-:W-:-:S03]  /*02a0*/  DADD R14, R14, -R16 ;  /* 0x000000000e0e7229 */ /* 0x004fc60000000810 */
[----:B------:R-:W-:-:S04]  /*02b0*/  IMAD.WIDE.U32 R16, R3, 0x4, R6 ;  /* 0x0000000403107825 */ /* 0x000fc800078e0006 */
[----:B------:R-:W-:Y:S04]  /*02c0*/  STG.E.64 desc[UR10][R22.64+0x96e90], R14 ;  /* 0x096e900e16007986 */ /* 0x000fe8000c101b0a */
[----:B------:R0:W-:Y:S04]  /*02d0*/  STG.E desc[UR10][R16.64+0x96e88], R3 ;  /* 0x096e880310007986 */ /* 0x0001e8000c10190a */
[----:B------:R-:W2:Y:S01]  /*02e0*/  LDG.E R24, desc[UR10][R4.64] ;  /* 0x0000000a04187981 */ /* 0x000ea2000c1e1900 */
[C---:B------:R-:W-:Y:S01]  /*02f0*/  VIADD R0, R3.reuse, 0x1 ;  /* 0x0000000103007836 */ /* 0x040fe20000000000 */
[----:B--2---:R-:W-:-:S04]  /*0300*/  ISETP.GE.AND P0, PT, R3, R24, PT ;  /* 0x000000180300720c */ /* 0x004fc80003f06270 */
[----:B0-----:R-:W-:-:S09]  /*0310*/  MOV R3, R0 ;  /* 0x0000000000037202 */ /* 0x001fd20000000f00 */
[----:B------:R-:W-:Y:S05]  /*0320*/  @!P0 BRA `(.L_x_143) ;  /* 0xfffffffc00c88947 */ /* 0x000fea000383ffff */
[----:B------:R-:W-:-:S15]  /*0330*/  R2UR UR5, R24 ;  /* 0x00000000180572ca */ /* 0x000fde00000e0000 */
.L_x_142:
[----:B------:R-:W-:Y:S01]  /*0340*/  UISETP.GE.AND UP0, UPT, UR5, 0x1, UPT ;  /* 0x000000010500788c */ /* 0x000fe2000bf06270 */
[----:B------:R-:W-:Y:S02]  /*0350*/  IADD3 R8, P0, PT, R10, 0x8, RZ ;  /* 0x000000080a087810 */ /* 0x000fe40007f1e0ff */
[----:B------:R-:W-:-:S03]  /*0360*/  CS2R R16, SRZ ;  /* 0x0000000000107805 */ /* 0x000fc6000001ff00 */
[----:B------:R-:W-:-:S03]  /*0370*/  IMAD.X R9, RZ, RZ, R11, P0 ;  /* 0x000000ffff097224 */ /* 0x000fc600000e060b */
[----:B------:R-:W-:Y:S05]  /*0380*/  BRA.U !UP0, `(.L_x_144) ;  /* 0x0000000508747547 */ /* 0x000fea000b800000 */
[----:B------:R-:W-:Y:S01]  /*0390*/  UISETP.GE.U32.AND UP1, UPT, UR5, 0x10, UPT ;  /* 0x000000100500788c */ /* 0x000fe2000bf26070 */
[----:B------:R-:W-:Y:S01]  /*03a0*/  IMAD.MOV.U32 R3, RZ, RZ, 0x1 ;  /* 0x00000001ff037424 */ /* 0x000fe200078e00ff */
[----:B------:R-:W-:Y:S01]  /*03b0*/  CS2R R16, SRZ ;  /* 0x0000000000107805 */ /* 0x000fe2000001ff00 */
[----:B------:R-:W-:-:S06]  /*03c0*/  ULOP3.LUT UR4, UR5, 0xf, URZ, 0xc0, !UPT ;  /* 0x0000000f05047892 */ /* 0x000fcc000f8ec0ff */
[----:B------:R-:W-:Y:S06]  /*03d0*/  BRA.U !UP1, `(.L_x_145) ;  /* 0x0000000109a07547 */ /* 0x000fec000b800000 */
[----:B------:R-:W-:Y:S01]  /*03e0*/  IMAD.MOV.U32 R3, RZ, RZ, 0x1 ;  /* 0x00000001ff037424 */ /* 0x000fe200078e00ff */
[----:B------:R-:W-:Y:S01]  /*03f0*/  CS2R R16, SRZ ;  /* 0x0000000000107805 */ /* 0x000fe2000001ff00 */
[----:B------:R-:W-:-:S12]  /*0400*/  ULOP3.LUT UR6, UR5, 0x7ffffff0, URZ, 0xc0, !UPT ;  /* 0x7ffffff005067892 */ /* 0x000fd8000f8ec0ff */
.L_x_146:
[----:B-----5:R-:W-:-:S05]  /*0410*/  IMAD.WIDE.U32 R6, R3, 0x8, R8 ;  /* 0x0000000803067825 */ /* 0x020fca00078e0008 */
[----:B------:R-:W2:Y:S04]  /*0420*/  LDG.E.64 R18, desc[UR10][R6.64+0x96e88] ;  /* 0x096e880a06127981 */ /* 0x000ea8000c1e1b00 */
[----:B------:R-:W3:Y:S04]  /*0430*/  LDG.E.64 R26, desc[UR10][R6.64+0x96e90] ;  /* 0x096e900a061a7981 */ /* 0x000ee8000c1e1b00 */
[----:B------:R-:W4:Y:S04]  /*0440*/  LDG.E.64 R14, desc[UR10][R6.64+0x96e98] ;  /* 0x096e980a060e7981 */ /* 0x000f28000c1e1b00 */
[----:B------:R-:W4:Y:S04]  /*0450*/  LDG.E.64 R12, desc[UR10][R6.64+0x96ea0] ;  /* 0x096ea00a060c7981 */ /* 0x000f28000c1e1b00 */
[----:B------:R-:W4:Y:S04]  /*0460*/  LDG.E.64 R24, desc[UR10][R6.64+0x96ea8] ;  /* 0x096ea80a06187981 */ /* 0x000f28000c1e1b00 */
[----:B------:R-:W4:Y:S04]  /*0470*/  LDG.E.64 R22, desc[UR10][R6.64+0x96eb0] ;  /* 0x096eb00a06167981 */ /* 0x000f28000c1e1b00 */
[----:B------:R-:W4:Y:S04]  /*0480*/  LDG.E.64 R20, desc[UR10][R6.64+0x96eb8] ;  /* 0x096eb80a06147981 */ /* 0x000f28000c1e1b00 */
[----:B------:R-:W4:Y:S04]  /*0490*/  LDG.E.64 R4, desc[UR10][R6.64+0x96ec0] ;  /* 0x096ec00a06047981 */ /* 0x000f28000c1e1b00 */
[----:B------:R-:W4:Y:S01]  /*04a0*/  LDG.E.64 R28, desc[UR10][R6.64+0x96f00] ;  /* 0x096f000a061c7981 */ /* 0x000f22000c1e1b00 */
[----:B--2---:R-:W-:-:S03]  /*04b0*/  DFMA R16, R18, R18, R16 ;  /* 0x000000121210722b */ /* 0x004fc60000000010 */
[----:B------:R-:W2:Y:S05]  /*04c0*/  LDG.E.64 R18, desc[UR10][R6.64+0x96ec8] ;  /* 0x096ec80a06127981 */ /* 0x000eaa000c1e1b00 */
[----:B---3--:R-:W-:Y:S02]  /*04d0*/  DFMA R26, R26, R26, R16 ;  /* 0x0000001a1a1a722b */ /* 0x008fe40000000010 */
[----:B------:R-:W3:Y:S06]  /*04e0*/  LDG.E.64 R16, desc[UR10][R6.64+0x96ed0] ;  /* 0x096ed00a06107981 */ /* 0x000eec000c1e1b00 */
[----:B----4-:R-:W-:Y:S01]  /*04f0*/  DFMA R26, R14, R14, R26 ;  /* 0x0000000e0e1a722b */ /* 0x010fe2000000001a */
[----:B------:R-:W4:Y:S07]  /*0500*/  LDG.E.64 R14, desc[UR10][R6.64+0x96ed8] ;  /* 0x096ed80a060e7981 */ /* 0x000f2e000c1e1b00 */
[----:B------:R-:W-:Y:S01]  /*0510*/  DFMA R26, R12, R12, R26 ;  /* 0x0000000c0c1a722b */ /* 0x000fe2000000001a */
        /* <DEDUP_REMOVED lines=8> */
[----:B------:R-:W-:-:S04]  /*05a0*/  IADD3 R0, PT, PT, R3, 0xf, RZ ;  /* 0x0000000f03007810 */ /* 0x000fc80007ffe0ff */
[----:B------:R-:W-:Y:S01]  /*05b0*/  ISETP.NE.AND P0, PT, R0, UR6, PT ;  /* 0x0000000600007c0c */ /* 0x000fe2000bf05270 */
[----:B------:R-:W-:Y:S02]  /*05c0*/  VIADD R3, R3, 0x10 ;  /* 0x0000001003037836 */ /* 0x000fe40000000000 */
[----:B--2---:R-:W-:-:S08]  /*05d0*/  DFMA R26, R18, R18, R26 ;  /* 0x00000012121a722b */ /* 0x004fd0000000001a */
[----:B---3--:R-:W-:-:S08]  /*05e0*/  DFMA R26, R16, R16, R26 ;  /* 0x00000010101a722b */ /* 0x008fd0000000001a */
[----:B----4-:R-:W-:-:S08]  /*05f0*/  DFMA R26, R14, R14, R26 ;  /* 0x0000000e0e1a722b */ /* 0x010fd0000000001a */
[----:B------:R-:W-:-:S08]  /*0600*/  DFMA R26, R12, R12, R26 ;  /* 0x0000000c0c1a722b */ /* 0x000fd0000000001a */
[----:B------:R-:W-:-:S08]  /*0610*/  DFMA R26, R24, R24, R26 ;  /* 0x00000018181a722b */ /* 0x000fd0000000001a */
[----:B------:R-:W-:-:S08]  /*0620*/  DFMA R26, R22, R22, R26 ;  /* 0x00000016161a722b */ /* 0x000fd0000000001a */
[----:B------:R-:W-:-:S08]  /*0630*/  DFMA R26, R20, R20, R26 ;  /* 0x00000014141a722b */ /* 0x000fd0000000001a */
[----:B------:R-:W-:Y:S01]  /*0640*/  DFMA R16, R28, R28, R26 ;  /* 0x0000001c1c10722b */ /* 0x000fe2000000001a */
[----:B------:R-:W-:Y:S10]  /*0650*/  @P0 BRA `(.L_x_146) ;  /* 0xfffffffc006c0947 */ /* 0x000ff4000383ffff */
.L_x_145:
[----:B------:R-:W-:-:S09]  /*0660*/  UISETP.NE.AND UP1, UPT, UR4, URZ, UPT ;  /* 0x000000ff0400728c */ /* 0x000fd2000bf25270 */
[----:B------:R-:W-:Y:S05]  /*0670*/  BRA.U !UP1, `(.L_x_144) ;  /* 0x0000000109b87547 */ /* 0x000fea000b800000 */
[----:B------:R-:W-:Y:S02]  /*0680*/  UISETP.GE.U32.AND UP1, UPT, UR4, 0x8, UPT ;  /* 0x000000080400788c */ /* 0x000fe4000bf26070 */
[----:B------:R-:W-:-:S04]  /*0690*/  ULOP3.LUT UR6, UR5, 0x7, URZ, 0xc0, !UPT ;  /* 0x0000000705067892 */ /* 0x000fc8000f8ec0ff */
[----:B------:R-:W-:-:S03]  /*06a0*/  UISETP.NE.AND UP2, UPT, UR6, URZ, UPT ;  /* 0x000000ff0600728c */ /* 0x000fc6000bf45270 */
[----:B------:R-:W-:Y:S08]  /*06b0*/  BRA.U !UP1, `(.L_x_147) ;  /* 0x0000000109487547 */ /* 0x000ff0000b800000 */
[----:B------:R-:W-:-:S05]  /*06c0*/  IMAD.WIDE.U32 R24, R3, 0x8, R8 ;  /* 0x0000000803187825 */ /* 0x000fca00078e0008 */
[----:B------:R-:W2:Y:S04]  /*06d0*/  LDG.E.64 R26, desc[UR10][R24.64+0x96e88] ;  /* 0x096e880a181a7981 */ /* 0x000ea8000c1e1b00 */
[----:B------:R-:W3:Y:S04]  /*06e0*/  LDG.E.64 R20, desc[UR10][R24.64+0x96e90] ;  /* 0x096e900a18147981 */ /* 0x000ee8000c1e1b00 */
[----:B------:R-:W4:Y:S04]  /*06f0*/  LDG.E.64 R18, desc[UR10][R24.64+0x96e98] ;  /* 0x096e980a18127981 */ /* 0x000f28000c1e1b00 */
[----:B------:R-:W4:Y:S04]  /*0700*/  LDG.E.64 R14, desc[UR10][R24.64+0x96ea0] ;  /* 0x096ea00a180e7981 */ /* 0x000f28000c1e1b00 */
[----:B-----5:R-:W4:Y:S04]  /*0710*/  LDG.E.64 R12, desc[UR10][R24.64+0x96ea8] ;  /* 0x096ea80a180c7981 */ /* 0x020f28000c1e1b00 */
[----:B------:R-:W4:Y:S04]  /*0720*/  LDG.E.64 R6, desc[UR10][R24.64+0x96eb0] ;  /* 0x096eb00a18067981 */ /* 0x000f28000c1e1b00 */
[----:B------:R-:W4:Y:S04]  /*0730*/  LDG.E.64 R4, desc[UR10][R24.64+0x96eb8] ;  /* 0x096eb80a18047981 */ /* 0x000f28000c1e1b00 */
[----:B------:R-:W4:Y:S01]  /*0740*/  LDG.E.64 R22, desc[UR10][R24.64+0x96ec0] ;  /* 0x096ec00a18167981 */ /* 0x000f22000c1e1b00 */
[----:B------:R-:W-:Y:S01]  /*0750*/  VIADD R3, R3, 0x8 ;  /* 0x0000000803037836 */ /* 0x000fe20000000000 */
[----:B--2---:R-:W-:-:S08]  /*0760*/  DFMA R16, R26, R26, R16 ;  /* 0x0000001a1a10722b */ /* 0x004fd00000000010 */
[----:B---3--:R-:W-:-:S08]  /*0770*/  DFMA R16, R20, R20, R16 ;  /* 0x000000141410722b */ /* 0x008fd00000000010 */
[----:B----4-:R-:W-:-:S08]  /*0780*/  DFMA R16, R18, R18, R16 ;  /* 0x000000121210722b */ /* 0x010fd00000000010 */
[----:B------:R-:W-:-:S08]  /*0790*/  DFMA R16, R14, R14, R16 ;  /* 0x0000000e0e10722b */ /* 0x000fd00000000010 */
[----:B------:R-:W-:-:S08]  /*07a0*/  DFMA R16, R12, R12, R16 ;  /* 0x0000000c0c10722b */ /* 0x000fd00000000010 */
[----:B------:R-:W-:-:S08]  /*07b0*/  DFMA R16, R6, R6, R16 ;  /* 0x000000060610722b */ /* 0x000fd00000000010 */
[----:B------:R-:W-:-:S08]  /*07c0*/  DFMA R16, R4, R4, R16 ;  /* 0x000000040410722b */ /* 0x000fd00000000010 */
[----:B------:R-:W-:-:S11]  /*07d0*/  DFMA R16, R22, R22, R16 ;  /* 0x000000161610722b */ /* 0x000fd60000000010 */
.L_x_147:
[----:B------:R-:W-:Y:S05]  /*07e0*/  BRA.U !UP2, `(.L_x_144) ;  /* 0x000000010a5c7547 */ /* 0x000fea000b800000 */
[----:B------:R-:W-:Y:S02]  /*07f0*/  UISETP.GE.U32.AND UP1, UPT, UR6, 0x4, UPT ;  /* 0x000000040600788c */ /* 0x000fe4000bf26070 */
[----:B------:R-:W-:-:S04]  /*0800*/  ULOP3.LUT UR7, UR5, 0x3, URZ, 0xc0, !UPT ;  /* 0x0000000305077892 */ /* 0x000fc8000f8ec0ff */
[----:B------:R-:W-:-:S03]  /*0810*/  UISETP.NE.AND UP2, UPT, UR7, URZ, UPT ;  /* 0x000000ff0700728c */ /* 0x000fc6000bf45270 */
[----:B------:R-:W-:Y:S08]  /*0820*/  BRA.U !UP1, `(.L_x_148) ;  /* 0x0000000109287547 */ /* 0x000ff0000b800000 */
[----:B------:R-:W-:-:S05]  /*0830*/  IMAD.WIDE.U32 R4, R3, 0x8, R8 ;  /* 0x0000000803047825 */ /* 0x000fca00078e0008 */
[----:B-----5:R-:W2:Y:S04]  /*0840*/  LDG.E.64 R6, desc[UR10][R4.64+0x96e88] ;  /* 0x096e880a04067981 */ /* 0x020ea8000c1e1b00 */
[----:B------:R-:W3:Y:S04]  /*0850*/  LDG.E.64 R12, desc[UR10][R4.64+0x96e90] ;  /* 0x096e900a040c7981 */ /* 0x000ee8000c1e1b00 */
[----:B------:R-:W4:Y:S04]  /*0860*/  LDG.E.64 R14, desc[UR10][R4.64+0x96e98] ;  /* 0x096e980a040e7981 */ /* 0x000f28000c1e1b00 */
[----:B------:R-:W4:Y:S01]  /*0870*/  LDG.E.64 R18, desc[UR10][R4.64+0x96ea0] ;  /* 0x096ea00a04127981 */ /* 0x000f22000c1e1b00 */
[----:B------:R-:W-:Y:S01]  /*0880*/  VIADD R3, R3, 0x4 ;  /* 0x0000000403037836 */ /* 0x000fe20000000000 */
[----:B--2---:R-:W-:-:S08]  /*0890*/  DFMA R6, R6, R6, R16 ;  /* 0x000000060606722b */ /* 0x004fd00000000010 */
[----:B---3--:R-:W-:-:S08]  /*08a0*/  DFMA R6, R12, R12, R6 ;  /* 0x0000000c0c06722b */ /* 0x008fd00000000006 */
[----:B----4-:R-:W-:-:S08]  /*08b0*/  DFMA R6, R14, R14, R6 ;  /* 0x0000000e0e06722b */ /* 0x010fd00000000006 */
[----:B------:R-:W-:-:S11]  /*08c0*/  DFMA R16, R18, R18, R6 ;  /* 0x000000121210722b */ /* 0x000fd60000000006 */
.L_x_148:
[----:B------:R-:W-:Y:S05]  /*08d0*/  BRA.U !UP2, `(.L_x_144) ;  /* 0x000000010a207547 */ /* 0x000fea000b800000 */
[----:B------:R-:W-:-:S05]  /*08e0*/  UMOV UR4, URZ ;  /* 0x000000ff00047c82 */ /* 0x000fca0008000000 */
.L_x_149:
[----:B------:R-:W-:-:S06]  /*08f0*/  IMAD.WIDE.U32 R4, R3, 0x8, R8 ;  /* 0x0000000803047825 */ /* 0x000fcc00078e0008 */
[----:B------:R-:W2:Y:S01]  /*0900*/  LDG.E.64 R4, desc[UR10][R4.64+0x96e88] ;  /* 0x096e880a04047981 */ /* 0x000ea2000c1e1b00 */
[----:B------:R-:W-:Y:S01]  /*0910*/  UIADD3 UR4, UPT, UPT, UR4, 0x1, URZ ;  /* 0x0000000104047890 */ /* 0x000fe2000fffe0ff */
[----:B------:R-:W-:-:S03]  /*0920*/  IADD3 R3, PT, PT, R3, 0x1, RZ ;  /* 0x0000000103037810 */ /* 0x000fc60007ffe0ff */
[----:B------:R-:W-:Y:S01]  /*0930*/  UISETP.NE.AND UP1, UPT, UR4, UR7, UPT ;  /* 0x000000070400728c */ /* 0x000fe2000bf25270 */
[----:B--2---:R-:W-:-:S08]  /*0940*/  DFMA R16, R4, R4, R16 ;  /* 0x000000040410722b */ /* 0x004fd00000000010 */
[----:B------:R-:W-:Y:S05]  /*0950*/  BRA.U UP1, `(.L_x_149) ;  /* 0xfffffffd01e47547 */ /* 0x000fea000b83ffff */
.L_x_144:
[----:B------:R-:W0:Y:S01]  /*0960*/  MUFU.RSQ64H R5, R17 ;  /* 0x0000001100057308 */ /* 0x000e220000001c00 */
[----:B------:R-:W-:Y:S01]  /*0970*/  VIADD R4, R17, 0xfcb00000 ;  /* 0xfcb0000011047836 */ /* 0x000fe20000000000 */
[----:B------:R-:W-:Y:S01]  /*0980*/  BSSY.RECONVERGENT B0, `(.L_x_150) ;  /* 0x0000013000007945 */ /* 0x000fe20003800200 */
[----:B-----5:R-:W-:Y:S02]  /*0990*/  IMAD.MOV.U32 R12, RZ, RZ, 0x0 ;  /* 0x00000000ff0c7424 */ /* 0x020fe400078e00ff */
        /* <DEDUP_REMOVED lines=8> */
[----:B------:R-:W-:Y:S01]  /*0a20*/  IADD3 R19, PT, PT, R21, -0x100000, RZ ;  /* 0xfff0000015137810 */ /* 0x000fe20007ffe0ff */
[----:B------:R-:W-:-:S05]  /*0a30*/  IMAD.MOV.U32 R18, RZ, RZ, R20 ;  /* 0x000000ffff127224 */ /* 0x000fca00078e0014 */
[----:B------:R-:W-:-:S08]  /*0a40*/  DFMA R14, R12, -R12, R16 ;  /* 0x8000000c0c0e722b */ /* 0x000fd00000000010 */
[----:B------:R-:W-:Y:S01]  /*0a50*/  DFMA R6, R14, R18, R12 ;  /* 0x000000120e06722b */ /* 0x000fe2000000000c */
[----:B------:R-:W-:Y:S10]  /*0a60*/  @!P0 BRA `(.L_x_151) ;  /* 0x0000000000108947 */ /* 0x000ff40003800000 */
[----:B------:R-:W-:Y:S01]  /*0a70*/  IMAD.MOV.U32 R6, RZ, RZ, R16 ;  /* 0x000000ffff067224 */ /* 0x000fe200078e0010 */
[----:B------:R-:W-:Y:S01]  /*0a80*/  MOV R0, 0xab0 ;  /* 0x00000ab000007802 */ /* 0x000fe20000000f00 */
[----:B------:R-:W-:-:S07]  /*0a90*/  IMAD.MOV.U32 R7, RZ, RZ, R17 ;  /* 0x000000ffff077224 */ /* 0x000fce00078e0011 */
[----:B------:R-:W-:Y:S05]  /*0aa0*/  CALL.REL.NOINC `($__internal_5_$__cuda_sm20_dsqrt_rn_f64_mediumpath_v1) ;  /* 0x0000004c001c7944 */ /* 0x000fea0003c00000 */
.L_x_151:
[----:B------:R-:W-:Y:S05]  /*0ab0*/  BSYNC.RECONVERGENT B0 ;  /* 0x0000000000007941 */ /* 0x000fea0003800200 */
.L_x_150:
[----:B------:R-:W-:Y:S05]  /*0ac0*/  BRA.U !UP0, `(.L_x_152) ;  /* 0x0000002d087c7547 */ /* 0x000fea000b800000 */
[----:B------:R-:W-:Y:S02]  /*0ad0*/  UISETP.GE.U32.AND UP0, UPT, UR5, 0x10, UPT ;  /* 0x000000100500788c */ /* 0x000fe4000bf06070 */
[----:B------:R-:W-:Y:S01]  /*0ae0*/  ULOP3.LUT UR7, UR5, 0xf, URZ, 0xc0, !UPT ;  /* 0x0000000f05077892 */ /* 0x000fe2000f8ec0ff */
[----:B------:R-:W-:-:S06]  /*0af0*/  UMOV UR6, 0x1 ;  /* 0x0000000100067882 */ /* 0x000fcc0000000000 */
[----:B------:R-:W-:Y:S05]  /*0b00*/  BRA.U !UP0, `(.L_x_153) ;  /* 0x0000001908247547 */ /* 0x000fea000b800000 */
[----:B------:R-:W-:Y:S01]  /*0b10*/  ULOP3.LUT UR8, UR5, 0x7ffffff0, URZ, 0xc0, !UPT ;  /* 0x7ffffff005087892 */ /* 0x000fe2000f8ec0ff */
[----:B------:R-:W-:-:S11]  /*0b20*/  UMOV UR4, 0x1 ;  /* 0x0000000100047882 */ /* 0x000fd60000000000 */
.L_x_186:
[----:B------:R-:W-:-:S05]  /*0b30*/  MOV R23, UR4 ;  /* 0x0000000400177c02 */ /* 0x000fca0008000f00 */
[----:B------:R-:W-:-:S05]  /*0b40*/  IMAD.WIDE.U32 R22, R23, 0x8, R8 ;  /* 0x0000000817167825 */ /* 0x000fca00078e0008 */
[----:B------:R-:W2:Y:S01]  /*0b50*/  LDG.E.64 R4, desc[UR10][R22.64+0x96e88] ;  /* 0x096e880a16047981 */ /* 0x000ea2000c1e1b00 */
[----:B------:R-:W0:Y:S01]  /*0b60*/  MUFU.RCP64H R13, R7 ;  /* 0x00000007000d7308 */ /* 0x000e220000001800 */
        /* <DEDUP_REMOVED lines=17> */
[----:B------:R-:W-:-:S07]  /*0c80*/  IMAD.MOV.U32 R15, RZ, RZ, R7 ;  /* 0x000000ffff0f7224 */ /* 0x000fce00078e0007 */
[----:B------:R-:W-:Y:S05]  /*0c90*/  CALL.REL.NOINC `($__internal_4_$__cuda_sm20_div_rn_f64_full) ;  /* 0x00000044002c7944 */ /* 0x000fea0003c00000 */
[----:B------:R-:W-:Y:S01]  /*0ca0*/  MOV R4, R12 ;  /* 0x0000000c00047202 */ /* 0x000fe20000000f00 */
[----:B------:R-:W-:-:S07]  /*0cb0*/  IMAD.MOV.U32 R5, RZ, RZ, R13 ;  /* 0x000000ffff057224 */ /* 0x000fce00078e000d */
.L_x_155:
[----:B------:R-:W-:Y:S05]  /*0cc0*/  BSYNC.RECONVERGENT B1 ;  /* 0x0000000000017941 */ /* 0x000fea0003800200 */
.L_x_154:
        /* <DEDUP_REMOVED lines=19> */
[----:B------:R-:W-:Y:S02]  /*0e00*/  MOV R15, R7 ;  /* 0x00000007000f7202 */ /* 0x000fe40000000f00 */
[----:B------:R-:W-:-:S07]  /*0e10*/  MOV R0, 0xe30 ;  /* 0x00000e3000007802 */ /* 0x000fce0000000f00 */
[----:B------:R-:W-:Y:S05]  /*0e20*/  CALL.REL.NOINC `($__internal_4_$__cuda_sm20_div_rn_f64_full) ;  /* 0x0000004000c87944 */ /* 0x000fea0003c00000 */
.L_x_157:
[----:B------:R-:W-:Y:S05]  /*0e30*/  BSYNC.RECONVERGENT B1 ;  /* 0x0000000000017941 */ /* 0x000fea0003800200 */
.L_x_156:
        /* <DEDUP_REMOVED lines=20> */
[----:B------:R-:W-:-:S07]  /*0f80*/  IMAD.MOV.U32 R15, RZ, RZ, R7 ;  /* 0x000000ffff0f7224 */ /* 0x000fce00078e0007 */
[----:B------:R-:W-:Y:S05]  /*0f90*/  CALL.REL.NOINC `($__internal_4_$__cuda_sm20_div_rn_f64_full) ;  /* 0x00000040006c7944 */ /* 0x000fea0003c00000 */
[----:B------:R-:W-:Y:S01]  /*0fa0*/  MOV R4, R12 ;  /* 0x0000000c00047202 */ /* 0x000fe20000000f00 */
[----:B------:R-:W-:-:S07]  /*0fb0*/  IMAD.MOV.U32 R5, RZ, RZ, R13 ;  /* 0x000000ffff057224 */ /* 0x000fce00078e000d */
.L_x_159:
[----:B------:R-:W-:Y:S05]  /*0fc0*/  BSYNC.RECONVERGENT B1 ;  /* 0x0000000000017941 */ /* 0x000fea0003800200 */
.L_x_158:
        /* <DEDUP_REMOVED lines=22> */
.L_x_161:
[----:B------:R-:W-:Y:S05]  /*1130*/  BSYNC.RECONVERGENT B1 ;  /* 0x0000000000017941 */ /* 0x000fea0003800200 */
.L_x_160:
        /* <DEDUP_REMOVED lines=24> */
.L_x_163:
[----:B------:R-:W-:Y:S05]  /*12c0*/  BSYNC.RECONVERGENT B1 ;  /* 0x0000000000017941 */ /* 0x000fea0003800200 */
.L_x_162:
        /* <DEDUP_REMOVED lines=22> */
.L_x_165:
[----:B------:R-:W-:Y:S05]  /*1430*/  BSYNC.RECONVERGENT B1 ;  /* 0x0000000000017941 */ /* 0x000fea0003800200 */
.L_x_164:
        /* <DEDUP_REMOVED lines=24> */
.L_x_167:
[----:B------:R-:W-:Y:S05]  /*15c0*/  BSYNC.RECONVERGENT B1 ;  /* 0x0000000000017941 */ /* 0x000fea0003800200 */
.L_x_166:
        /* <DEDUP_REMOVED lines=22> */
.L_x_169:
[----:B------:R-:W-:Y:S05]  /*1730*/  BSYNC.RECONVERGENT B1 ;  /* 0x0000000000017941 */ /* 0x000fea0003800200 */
.L_x_168:
        /* <DEDUP_REMOVED lines=24> */
.L_x_171:
[----:B------:R-:W-:Y:S05]  /*18c0*/  BSYNC.RECONVERGENT B1 ;  /* 0x0000000000017941 */ /* 0x000fea0003800200 */
.L_x_170:
        /* <DEDUP_REMOVED lines=22> */
.L_x_173:
[----:B------:R-:W-:Y:S05]  /*1a30*/  BSYNC.RECONVERGENT B1 ;  /* 0x0000000000017941 */ /* 0x000fea0003800200 */
.L_x_172:
        /* <DEDUP_REMOVED lines=24> */
.L_x_175:
[----:B------:R-:W-:Y:S05]  /*1bc0*/  BSYNC.RECONVERGENT B1 ;  /* 0x0000000000017941 */ /* 0x000fea0003800200 */
.L_x_174:
        /* <DEDUP_REMOVED lines=22> */
.L_x_177:
[----:B------:R-:W-:Y:S05]  /*1d30*/  BSYNC.RECONVERGENT B1 ;  /* 0x0000000000017941 */ /* 0x000fea0003800200 */
.L_x_176:
        /* <DEDUP_REMOVED lines=24> */
.L_x_179:
[----:B------:R-:W-:Y:S05]  /*1ec0*/  BSYNC.RECONVERGENT B1 ;  /* 0x0000000000017941 */ /* 0x000fea0003800200 */
.L_x_178:
        /* <DEDUP_REMOVED lines=22> */
.L_x_181:
[----:B------:R-:W-:Y:S05]  /*2030*/  BSYNC.RECONVERGENT B1 ;  /* 0x0000000000017941 */ /* 0x000fea0003800200 */
.L_x_180:
        /* <DEDUP_REMOVED lines=24> */
.L_x_183:
[----:B------:R-:W-:Y:S05]  /*21c0*/  BSYNC.RECONVERGENT B1 ;  /* 0x0000000000017941 */ /* 0x000fea0003800200 */
.L_x_182:
        /* <DEDUP_REMOVED lines=22> */
.L_x_185:
[----:B------:R-:W-:Y:S05]  /*2330*/  BSYNC.RECONVERGENT B1 ;  /* 0x0000000000017941 */ /* 0x000fea0003800200 */
.L_x_184:
[----:B------:R0:W-:Y:S01]  /*2340*/  STG.E.64 desc[UR10][R22.64+0x96f00], R12 ;  /* 0x096f000c16007986 */ /* 0x0001e2000c101b0a */
[----:B------:R-:W-:Y:S02]  /*2350*/  UIADD3 UR6, UPT, UPT, UR4, 0xf, URZ ;  /* 0x0000000f04067890 */ /* 0x000fe4000fffe0ff */
[----:B------:R-:W-:Y:S02]  /*2360*/  UIADD3 UR4, UPT, UPT, UR4, 0x10, URZ ;  /* 0x0000001004047890 */ /* 0x000fe4000fffe0ff */
[----:B------:R-:W-:-:S09]  /*2370*/  UISETP.NE.AND UP0, UPT, UR6, UR8, UPT ;  /* 0x000000080600728c */ /* 0x000fd2000bf05270 */
[----:B0-----:R-:W-:Y:S05]  /*2380*/  BRA.U UP0, `(.L_x_186) ;  /* 0xffffffe500e87547 */ /* 0x001fea000b83ffff */
[----:B------:R-:W-:-:S05]  /*2390*/  UMOV UR6, UR4 ;  /* 0x0000000400067c82 */ /* 0x000fca0008000000 */
.L_x_153:
[----:B------:R-:W-:-:S09]  /*23a0*/  UISETP.NE.AND UP0, UPT, UR7, URZ, UPT ;  /* 0x000000ff0700728c */ /* 0x000fd2000bf05270 */
[----:B------:R-:W-:Y:S05]  /*23b0*/  BRA.U !UP0, `(.L_x_152) ;  /* 0x0000001508407547 */ /* 0x000fea000b800000 */
[----:B------:R-:W-:Y:S02]  /*23c0*/  UISETP.GE.U32.AND UP0, UPT, UR7, 0x8, UPT ;  /* 0x000000080700788c */ /* 0x000fe4000bf06070 */
[----:B------:R-:W-:-:S07]  /*23d0*/  ULOP3.LUT UR4, UR5, 0x7, URZ, 0xc0, !UPT ;  /* 0x0000000705047892 */ /* 0x000fce000f8ec0ff */
[----:B------:R-:W-:Y:S05]  /*23e0*/  BRA.U !UP0, `(.L_x_187) ;  /* 0x0000000d080c7547 */ /* 0x000fea000b800000 */
[----:B------:R-:W-:-:S04]  /*23f0*/  IMAD.U32 R23, RZ, RZ, UR6 ;  /* 0x00000006ff177e24 */ /* 0x000fc8000f8e00ff */
        /* <DEDUP_REMOVED lines=19> */
[----:B------:R-:W-:Y:S02]  /*2530*/  MOV R15, R7 ;  /* 0x00000007000f7202 */ /* 0x000fe40000000f00 */
[----:B------:R-:W-:-:S07]  /*2540*/  MOV R0, 0x2560 ;  /* 0x0000256000007802 */ /* 0x000fce0000000f00 */
[----:B------:R-:W-:Y:S05]  /*2550*/  CALL.REL.NOINC `($__internal_4_$__cuda_sm20_div_rn_f64_full) ;  /* 0x0000002800fc7944 */ /* 0x000fea0003c00000 */
[----:B------:R-:W-:Y:S02]  /*2560*/  IMAD.MOV.U32 R4, RZ, RZ, R12 ;  /* 0x000000ffff047224 */ /* 0x000fe400078e000c */
[----:B------:R-:W-:-:S07]  /*2570*/  IMAD.MOV.U32 R5, RZ, RZ, R13 ;  /* 0x000000ffff057224 */ /* 0x000fce00078e000d */
.L_x_189:
[----:B------:R-:W-:Y:S05]  /*2580*/  BSYNC.RECONVERGENT B1 ;  /* 0x0000000000017941 */ /* 0x000fea0003800200 */
.L_x_188:
        /* <DEDUP_REMOVED lines=18> */
[----:B------:R-:W-:Y:S01]  /*26b0*/  MOV R14, R6 ;  /* 0x00000006000e7202 */ /* 0x000fe20000000f00 */
[----:B------:R-:W-:Y:S01]  /*26c0*/  IMAD.MOV.U32 R15, RZ, RZ, R7 ;  /* 0x000000ffff0f7224 */ /* 0x000fe200078e0007 */
[----:B------:R-:W-:-:S07]  /*26d0*/  MOV R0, 0x26f0 ;  /* 0x000026f000007802 */ /* 0x000fce0000000f00 */
[----:B------:R-:W-:Y:S05]  /*26e0*/  CALL.REL.NOINC `($__internal_4_$__cuda_sm20_div_rn_f64_full) ;  /* 0x0000002800987944 */ /* 0x000fea0003c00000 */
.L_x_191:
[----:B------:R-:W-:Y:S05]  /*26f0*/  BSYNC.RECONVERGENT B1 ;  /* 0x0000000000017941 */ /* 0x000fea0003800200 */
.L_x_190:
        /* <DEDUP_REMOVED lines=22> */
[----:B------:R-:W-:Y:S02]  /*2860*/  IMAD.MOV.U32 R4, RZ, RZ, R12 ;  /* 0x000000ffff047224 */ /* 0x000fe400078e000c */
[----:B------:R-:W-:-:S07]  /*2870*/  IMAD.MOV.U32 R5, RZ, RZ, R13 ;  /* 0x000000ffff057224 */ /* 0x000fce00078e000d */
.L_x_193:
[----:B------:R-:W-:Y:S05]  /*2880*/  BSYNC.RECONVERGENT B1 ;  /* 0x0000000000017941 */ /* 0x000fea0003800200 */
.L_x_192:
        /* <DEDUP_REMOVED lines=22> */
.L_x_195:
[----:B------:R-:W-:Y:S05]  /*29f0*/  BSYNC.RECONVERGENT B1 ;  /* 0x0000000000017941 */ /* 0x000fea0003800200 */
.L_x_194:
        /* <DEDUP_REMOVED lines=24> */
.L_x_197:
[----:B------:R-:W-:Y:S05]  /*2b80*/  BSYNC.RECONVERGENT B1 ;  /* 0x0000000000017941 */ /* 0x000fea0003800200 */
.L_x_196:
        /* <DEDUP_REMOVED lines=22> */
.L_x_199:
[----:B------:R-:W-:Y:S05]  /*2cf0*/  BSYNC.RECONVERGENT B1 ;  /* 0x0000000000017941 */ /* 0x000fea0003800200 */
.L_x_198:
        /* <DEDUP_REMOVED lines=24> */
.L_x_201:
[----:B------:R-:W-:Y:S05]  /*2e80*/  BSYNC.RECONVERGENT B1 ;  /* 0x0000000000017941 */ /* 0x000fea0003800200 */
.L_x_200:
        /* <DEDUP_REMOVED lines=22> */
.L_x_203:
[----:B------:R-:W-:Y:S05]  /*2ff0*/  BSYNC.RECONVERGENT B1 ;  /* 0x0000000000017941 */ /* 0x000fea0003800200 */
.L_x_202:
[----:B------:R0:W-:Y:S01]  /*3000*/  STG.E.64 desc[UR10][R22.64+0x96ec0], R12 ;  /* 0x096ec00c16007986 */ /* 0x0001e2000c101b0a */
[----:B------:R-:W-:-:S12]  /*3010*/  UIADD3 UR6, UPT, UPT, UR6, 0x8, URZ ;  /* 0x0000000806067890 */ /* 0x000fd8000fffe0ff */
.L_x_187:
[----:B------:R-:W-:-:S09]  /*3020*/  UISETP.NE.AND UP0, UPT, UR4, URZ, UPT ;  /* 0x000000ff0400728c */ /* 0x000fd2000bf05270 */
[----:B------:R-:W-:Y:S05]  /*3030*/  BRA.U !UP0, `(.L_x_152) ;  /* 0x0000000908207547 */ /* 0x000fea000b800000 */
[----:B------:R-:W-:Y:S02]  /*3040*/  UISETP.GE.U32.AND UP0, UPT, UR4, 0x4, UPT ;  /* 0x000000040400788c */ /* 0x000fe4000bf06070 */
[----:B------:R-:W-:-:S07]  /*3050*/  ULOP3.LUT UR5, UR5, 0x3, URZ, 0xc0, !UPT ;  /* 0x0000000305057892 */ /* 0x000fce000f8ec0ff */
[----:B------:R-:W-:Y:S05]  /*3060*/  BRA.U !UP0, `(.L_x_204) ;  /* 0x00000005088c7547 */ /* 0x000fea000b800000 */
[----:B0-----:R-:W-:-:S04]  /*3070*/  IMAD.U32 R23, RZ, RZ, UR6 ;  /* 0x00000006ff177e24 */ /* 0x001fc8000f8e00ff */
        /* <DEDUP_REMOVED lines=20> */
[----:B------:R-:W-:-:S07]  /*31c0*/  MOV R0, 0x31e0 ;  /* 0x000031e000007802 */ /* 0x000fce0000000f00 */
[----:B------:R-:W-:Y:S05]  /*31d0*/  CALL.REL.NOINC `($__internal_4_$__cuda_sm20_div_rn_f64_full) ;  /* 0x0000001c00dc7944 */ /* 0x000fea0003c00000 */
[----:B------:R-:W-:Y:S02]  /*31e0*/  IMAD.MOV.U32 R4, RZ, RZ, R12 ;  /* 0x000000ffff047224 */ /* 0x000fe400078e000c */
[----:B------:R-:W-:-:S07]  /*31f0*/  IMAD.MOV.U32 R5, RZ, RZ, R13 ;  /* 0x000000ffff057224 */ /* 0x000fce00078e000d */
.L_x_206:
[----:B------:R-:W-:Y:S05]  /*3200*/  BSYNC.RECONVERGENT B1 ;  /* 0x0000000000017941 */ /* 0x000fea0003800200 */
.L_x_205:
        /* <DEDUP_REMOVED lines=22> */
.L_x_208:
[----:B------:R-:W-:Y:S05]  /*3370*/  BSYNC.RECONVERGENT B1 ;  /* 0x0000000000017941 */ /* 0x000fea0003800200 */
.L_x_207:
        /* <DEDUP_REMOVED lines=22> */
[----:B------:R-:W-:Y:S02]  /*34e0*/  IMAD.MOV.U32 R4, RZ, RZ, R12 ;  /* 0x000000ffff047224 */ /* 0x000fe400078e000c */
[----:B------:R-:W-:-:S07]  /*34f0*/  IMAD.MOV.U32 R5, RZ, RZ, R13 ;  /* 0x000000ffff057224 */ /* 0x000fce00078e000d */
.L_x_210:
[----:B------:R-:W-:Y:S05]  /*3500*/  BSYNC.RECONVERGENT B1 ;  /* 0x0000000000017941 */ /* 0x000fea0003800200 */
.L_x_209:
        /* <DEDUP_REMOVED lines=22> */
.L_x_212:
[----:B------:R-:W-:Y:S05]  /*3670*/  BSYNC.RECONVERGENT B1 ;  /* 0x0000000000017941 */ /* 0x000fea0003800200 */
.L_x_211:
[----:B------:R1:W-:Y:S01]  /*3680*/  STG.E.64 desc[UR10][R22.64+0x96ea0], R12 ;  /* 0x096ea00c16007986 */ /* 0x0003e2000c101b0a */
[----:B------:R-:W-:-:S12]  /*3690*/  UIADD3 UR6, UPT, UPT, UR6, 0x4, URZ ;  /* 0x0000000406067890 */ /* 0x000fd8000fffe0ff */
.L_x_204:
[----:B------:R-:W-:-:S09]  /*36a0*/  UISETP.NE.AND UP0, UPT, UR5, URZ, UPT ;  /* 0x000000ff0500728c */ /* 0x000fd2000bf05270 */
[----:B------:R-:W-:Y:S05]  /*36b0*/  BRA.U !UP0, `(.L_x_152) ;  /* 0x0000000108807547 */ /* 0x000fea000b800000 */
[----:B------:R-:W-:-:S05]  /*36c0*/  UMOV UR4, URZ ;  /* 0x000000ff00047c82 */ /* 0x000fca0008000000 */
.L_x_215:
[----:B012---:R-:W-:-:S04]  /*36d0*/  IMAD.U32 R23, RZ, RZ, UR6 ;  /* 0x00000006ff177e24 */ /* 0x007fc8000f8e00ff */
[----:B------:R-:W-:-:S05]  /*36e0*/  IMAD.WIDE.U32 R22, R23, 0x8, R8 ;  /* 0x0000000817167825 */ /* 0x000fca00078e0008 */
[----:B------:R-:W2:Y:S01]  /*36f0*/  LDG.E.64 R4, desc[UR10][R22.64+0x96e88] ;  /* 0x096e880a16047981 */ /* 0x000ea2000c1e1b00 */
[----:B------:R-:W0:Y:S01]  /*3700*/  MUFU.RCP64H R13, R7 ;  /* 0x00000007000d7308 */ /* 0x000e220000001800 */
[----:B------:R-:W-:Y:S01]  /*3710*/  HFMA2 R12, -RZ, RZ, 0, 5.9604644775390625e-08 ;  /* 0x00000001ff0c7431 */ /* 0x000fe200000001ff */
[----:B------:R-:W-:Y:S01]  /*3720*/  UIADD3 UR4, UPT, UPT, UR4, 0x1, URZ ;  /* 0x0000000104047890 */ /* 0x000fe2000fffe0ff */
[----:B------:R-:W-:Y:S03]  /*3730*/  BSSY.RECONVERGENT B1, `(.L_x_213) ;  /* 0x0000015000017945 */ /* 0x000fe60003800200 */
[----:B------:R-:W-:Y:S01]  /*3740*/  UISETP.NE.AND UP0, UPT, UR4, UR5, UPT ;  /* 0x000000050400728c */ /* 0x000fe2000bf05270 */
        /* <DEDUP_REMOVED lines=17> */
[----:B------:R-:W-:Y:S01]  /*3860*/  IMAD.MOV.U32 R4, RZ, RZ, R12 ;  /* 0x000000ffff047224 */ /* 0x000fe200078e000c */
[----:B------:R-:W-:-:S07]  /*3870*/  MOV R5, R13 ;  /* 0x0000000d00057202 */ /* 0x000fce0000000f00 */
.L_x_214:
[----:B------:R-:W-:Y:S05]  /*3880*/  BSYNC.RECONVERGENT B1 ;  /* 0x0000000000017941 */ /* 0x000fea0003800200 */
.L_x_213:
[----:B------:R2:W-:Y:S01]  /*3890*/  STG.E.64 desc[UR10][R22.64+0x96e88], R4 ;  /* 0x096e880416007986 */ /* 0x0005e2000c101b0a */
[----:B------:R-:W-:Y:S01]  /*38a0*/  UIADD3 UR6, UPT, UPT, UR6, 0x1, URZ ;  /* 0x0000000106067890 */ /* 0x000fe2000fffe0ff */
[----:B------:R-:W-:Y:S11]  /*38b0*/  BRA.U UP0, `(.L_x_215) ;  /* 0xfffffffd00847547 */ /* 0x000ff6000b83ffff */
.L_x_152:
[----:B--2---:R-:W2:Y:S02]  /*38c0*/  LDC.64 R4, c[0x0][0x3a0] ;  /* 0x0000e800ff047b82 */ /* 0x004ea40000000a00 */
[----:B--2---:R-:W2:Y:S02]  /*38d0*/  LDG.E R0, desc[UR10][R4.64] ;  /* 0x0000000a04007981 */ /* 0x004ea4000c1e1900 */
[----:B--2---:R-:W-:-:S13]  /*38e0*/  ISETP.GE.AND P0, PT, R0, 0x2, PT ;  /* 0x000000020000780c */ /* 0x004fda0003f06270 */
        /* <DEDUP_REMOVED lines=8> */
.L_x_218:
[----:B------:R-:W-:-:S05]  /*3970*/  IMAD.WIDE.U32 R14, R16, 0x8, R10 ;  /* 0x00000008100e7825 */ /* 0x000fca00078e000a */
[----:B--2---:R-:W2:Y:S04]  /*3980*/  LDG.E.64 R4, desc[UR10][R14.64+0x96e90] ;  /* 0x096e900a0e047981 */ /* 0x004ea8000c1e1b00 */
[----:B------:R-:W3:Y:S04]  /*3990*/  LDG.E.64 R6, desc[UR10][R14.64+0x96e98] ;  /* 0x096e980a0e067981 */ /* 0x000ee8000c1e1b00 */
[----:B------:R-:W4:Y:S04]  /*39a0*/  LDG.E.64 R8, desc[UR10][R14.64+0x96ea0] ;  /* 0x096ea00a0e087981 */ /* 0x000f28000c1e1b00 */
[----:B01----:R-:W5:Y:S01]  /*39b0*/  LDG.E.64 R12, desc[UR10][R14.64+0x96ea8] ;  /* 0x096ea80a0e0c7981 */ /* 0x003f62000c1e1b00 */
[C---:B------:R-:W-:Y:S01]  /*39c0*/  LEA R17, R16.reuse, R1, 0x3 ;  /* 0x0000000110117211 */ /* 0x040fe200078e18ff */
[----:B------:R-:W-:-:S02]  /*39d0*/  VIADD R20, R16, 0x3 ;  /* 0x0000000310147836 */ /* 0x000fc40000000000 */
[----:B------:R-:W-:-:S03]  /*39e0*/  VIADD R16, R16, 0x4 ;  /* 0x0000000410107836 */ /* 0x000fc60000000000 */
[----:B------:R-:W-:Y:S01]  /*39f0*/  ISETP.NE.AND P0, PT, R20, R3, PT ;  /* 0x000000031400720c */ /* 0x000fe20003f05270 */
[----:B--2---:R2:W-:Y:S04]  /*3a00*/  STL.64 [R17], R4 ;  /* 0x0000000411007387 */ /* 0x0045e80000100a00 */
[----:B---3--:R2:W-:Y:S04]  /*3a10*/  STL.64 [R17+0x8], R6 ;  /* 0x0000080611007387 */ /* 0x0085e80000100a00 */
[----:B----4-:R2:W-:Y:S04]  /*3a20*/  STL.64 [R17+0x10], R8 ;  /* 0x0000100811007387 */ /* 0x0105e80000100a00 */
[----:B-----5:R2:W-:Y:S01]  /*3a30*/  STL.64 [R17+0x18], R12 ;  /* 0x0000180c11007387 */ /* 0x0205e20000100a00 */
[----:B------:R-:W-:Y:S05]  /*3a40*/  @P0 BRA `(.L_x_218) ;  /* 0xfffffffc00c80947 */ /* 0x000fea000383ffff */
[----:B--2---:R-:W-:-:S07]  /*3a50*/  IMAD.MOV.U32 R8, RZ, RZ, R16 ;  /* 0x000000ffff087224 */ /* 0x004fce00078e0010 */
.L_x_217:
[----:B------:R-:W-:Y:S02]  /*3a60*/  ISETP.NE.AND P0, PT, R18, RZ, PT ;  /* 0x000000ff1200720c */ /* 0x000fe40003f05270 */
[----:B------:R-:W-:Y:S02]  /*3a70*/  IADD3 R4, P1, PT, R10, 0xff0, RZ ;  /* 0x00000ff00a047810 */ /* 0x000fe40007f3e0ff */
[----:B------:R-:W-:-:S03]  /*3a80*/  IADD3 R0, PT, PT, R0, -0x1, RZ ;  /* 0xffffffff00007810 */ /* 0x000fc60007ffe0ff */
[----:B------:R-:W-:-:S06]  /*3a90*/  IMAD.X R5, RZ, RZ, R11, P1 ;  /* 0x000000ffff057224 */ /* 0x000fcc00008e060b */
[----:B------:R-:W-:Y:S05]  /*3aa0*/  @!P0 BRA `(.L_x_219) ;  /* 0x0000000000248947 */ /* 0x000fea0003800000 */
[----:B------:R-:W-:-:S05]  /*3ab0*/  UMOV UR4, URZ ;  /* 0x000000ff00047c82 */ /* 0x000fca0008000000 */
.L_x_220:
[----:B--2---:R-:W-:-:S06]  /*3ac0*/  IMAD.WIDE.U32 R6, R8, 0x8, R10 ;  /* 0x0000000808067825 */ /* 0x004fcc00078e000a */
[----:B------:R-:W2:Y:S01]  /*3ad0*/  LDG.E.64 R6, desc[UR10][R6.64+0x96e90] ;  /* 0x096e900a06067981 */ /* 0x000ea2000c1e1b00 */
[C---:B------:R-:W-:Y:S01]  /*3ae0*/  IMAD R3, R8.reuse, 0x8, R1 ;  /* 0x0000000808037824 */ /* 0x040fe200078e0201 */
[----:B------:R-:W-:Y:S01]  /*3af0*/  UIADD3 UR4, UPT, UPT, UR4, 0x1, URZ ;  /* 0x0000000104047890 */ /* 0x000fe2000fffe0ff */
[----:B------:R-:W-:-:S05]  /*3b00*/  VIADD R8, R8, 0x1 ;  /* 0x0000000108087836 */ /* 0x000fca0000000000 */
[----:B------:R-:W-:Y:S01]  /*3b10*/  ISETP.NE.AND P0, PT, R18, UR4, PT ;  /* 0x0000000412007c0c */ /* 0x000fe2000bf05270 */
[----:B--2---:R2:W-:-:S12]  /*3b20*/  STL.64 [R3], R6 ;  /* 0x0000000603007387 */ /* 0x0045d80000100a00 */
[----:B------:R-:W-:Y:S05]  /*3b30*/  @P0 BRA `(.L_x_220) ;  /* 0xfffffffc00e00947 */ /* 0x000fea000383ffff */
.L_x_219:
[----:B--2---:R-:W-:Y:S01]  /*3b40*/  PRMT R3, RZ, 0x7610, R3 ;  /* 0x00007610ff037816 */ /* 0x004fe20000000003 */
[----:B------:R-:W-:Y:S01]  /*3b50*/  UMOV UR4, URZ ;  /* 0x000000ff00047c82 */ /* 0x000fe20008000000 */
[----:B------:R-:W-:-:S07]  /*3b60*/  PRMT R6, RZ, 0x7610, R6 ;  /* 0x00007610ff067816 */ /* 0x000fce0000000006 */
.L_x_226:
[----:B------:R-:W-:-:S06]  /*3b70*/  UIADD3 UR5, UPT, UPT, UR4, 0x1, URZ ;  /* 0x0000000104057890 */ /* 0x000fcc000fffe0ff */
[C---:B---3--:R-:W-:Y:S02]  /*3b80*/  VIMNMX R7, PT, PT, R0.reuse, UR5, !PT ;  /* 0x0000000500077c48 */ /* 0x048fe4000ffe0100 */
[----:B------:R-:W-:Y:S02]  /*3b90*/  ISETP.NE.AND P0, PT, R0, UR5, PT ;  /* 0x0000000500007c0c */ /* 0x000fe4000bf05270 */
[C---:B------:R-:W-:Y:S02]  /*3ba0*/  IADD3 R9, PT, PT, -R7.reuse, UR4, RZ ;  /* 0x0000000407097c10 */ /* 0x040fe4000fffe1ff */
[----:B----4-:R-:W-:Y:S02]  /*3bb0*/  IADD3 R8, PT, PT, R7, -UR4, RZ ;  /* 0x8000000407087c10 */ /* 0x010fe4000fffe0ff */
[----:B------:R-:W-:Y:S01]  /*3bc0*/  ISETP.GT.U32.AND P2, PT, R9, -0x8, PT ;  /* 0xfffffff80900780c */ /* 0x000fe20003f44070 */
[----:B------:R-:W-:Y:S01]  /*3bd0*/  IMAD.U32 R9, RZ, RZ, UR4 ;  /* 0x00000004ff097e24 */ /* 0x000fe2000f8e00ff */
[----:B------:R-:W-:-:S11]  /*3be0*/  LOP3.LUT P1, RZ, R8, 0x7, RZ, 0xc0, !PT ;  /* 0x0000000708ff7812 */ /* 0x000fd6000782c0ff */
[----:B--2---:R-:W-:Y:S05]  /*3bf0*/  @P2 BRA `(.L_x_221) ;  /* 0x0000000400442947 */ /* 0x004fea0003800000 */
[----:B------:R-:W-:-:S06]  /*3c00*/  IMAD.WIDE.U32 R10, R9, 0x4, R4 ;  /* 0x00000004090a7825 */ /* 0x000fcc00078e0004 */
[----:B------:R2:W5:Y:S01]  /*3c10*/  LDG.E R10, desc[UR10][R10.64+0x96e8c] ;  /* 0x096e8c0a0a0a7981 */ /* 0x000562000c1e1900 */
[----:B------:R-:W-:Y:S01]  /*3c20*/  LOP3.LUT R8, R8, 0xfffffff8, RZ, 0xc0, !PT ;  /* 0xfffffff808087812 */ /* 0x000fe200078ec0ff */
[----:B------:R-:W-:-:S06]  /*3c30*/  UMOV UR4, URZ ;  /* 0x000000ff00047c82 */ /* 0x000fcc0008000000 */
.L_x_222:
[----:B01----:R-:W-:-:S05]  /*3c40*/  IMAD.WIDE.U32 R12, R9, 0x4, R4 ;  /* 0x00000004090c7825 */ /* 0x003fca00078e0004 */
[----:B------:R-:W3:Y:S04]  /*3c50*/  LDG.E R24, desc[UR10][R12.64+0x96e90] ;  /* 0x096e900a0c187981 */ /* 0x000ee8000c1e1900 */
[----:B------:R-:W4:Y:S01]  /*3c60*/  LDG.E R23, desc[UR10][R12.64+0x96e94] ;  /* 0x096e940a0c177981 */ /* 0x000f22000c1e1900 */
[----:B-----5:R-:W-:-:S03]  /*3c70*/  IMAD R14, R10, 0x8, R1 ;  /* 0x000000080a0e7824 */ /* 0x020fc600078e0201 */
[----:B------:R-:W4:Y:S04]  /*3c80*/  LDG.E R22, desc[UR10][R12.64+0x96e98] ;  /* 0x096e980a0c167981 */ /* 0x000f28000c1e1900 */
[----:B------:R-:W4:Y:S04]  /*3c90*/  LDL.64 R14, [R14] ;  /* 0x000000000e0e7983 */ /* 0x000f280000100a00 */
[----:B--2---:R-:W2:Y:S04]  /*3ca0*/  LDG.E R11, desc[UR10][R12.64+0x96e9c] ;  /* 0x096e9c0a0c0b7981 */ /* 0x004ea8000c1e1900 */
[----:B------:R-:W2:Y:S01]  /*3cb0*/  LDG.E R21, desc[UR10][R12.64+0x96ea4] ;  /* 0x096ea40a0c157981 */ /* 0x000ea2000c1e1900 */
[----:B---3--:R-:W-:-:S05]  /*3cc0*/  IMAD R20, R24, 0x8, R1 ;  /* 0x0000000818147824 */ /* 0x008fca00078e0201 */
[----:B------:R-:W3:Y:S01]  /*3cd0*/  LDL.64 R16, [R20] ;  /* 0x0000000014107983 */ /* 0x000ee20000100a00 */
[----:B----4-:R-:W-:-:S06]  /*3ce0*/  LEA R18, R23, R1, 0x3 ;  /* 0x0000000117127211 */ /* 0x010fcc00078e18ff */
[----:B------:R-:W4:Y:S01]  /*3cf0*/  LDL.64 R18, [R18] ;  /* 0x0000000012127983 */ /* 0x000f220000100a00 */
[----:B------:R-:W-:-:S03]  /*3d00*/  LEA R26, R22, R1, 0x3 ;  /* 0x00000001161a7211 */ /* 0x000fc600078e18ff */
[----:B------:R-:W2:Y:S01]  /*3d10*/  LDG.E R20, desc[UR10][R12.64+0x96ea0] ;  /* 0x096ea00a0c147981 */ /* 0x000ea2000c1e1900 */
[----:B---3--:R-:W-:-:S14]  /*3d20*/  DSETP.GT.AND P2, PT, R14, R16, PT ;  /* 0x000000100e00722a */ /* 0x008fdc0003f44000 */
[----:B------:R-:W-:Y:S02]  /*3d30*/  @P2 IMAD.MOV.U32 R16, RZ, RZ, R14 ;  /* 0x000000ffff102224 */ /* 0x000fe400078e000e */
[----:B------:R-:W-:Y:S01]  /*3d40*/  @P2 IMAD.MOV.U32 R17, RZ, RZ, R15 ;  /* 0x000000ffff112224 */ /* 0x000fe200078e000f */
[----:B------:R0:W-:Y:S04]  /*3d50*/  @P2 STG.E desc[UR10][R12.64+0x96e8c], R24 ;  /* 0x096e8c180c002986 */ /* 0x0001e8000c10190a */
[----:B------:R-:W3:Y:S01]  /*3d60*/  LDL.64 R14, [R26] ;  /* 0x000000001a0e7983 */ /* 0x000ee20000100a00 */
[----:B----4-:R-:W-:Y:S01]  /*3d70*/  DSETP.GT.AND P3, PT, R16, R18, PT ;  /* 0x000000121000722a */ /* 0x010fe20003f64000 */
[----:B0-----:R-:W-:-:S13]  /*3d80*/  @P2 IMAD.MOV.U32 R24, RZ, RZ, R10 ;  /* 0x000000ffff182224 */ /* 0x001fda00078e000a */
[----:B------:R-:W-:-:S05]  /*3d90*/  @P3 IMAD R25, R24, 0x8, R1 ;  /* 0x0000000818193824 */ /* 0x000fca00078e0201 */
[----:B------:R-:W3:Y:S01]  /*3da0*/  @P3 LDL.64 R18, [R25] ;  /* 0x0000000019123983 */ /* 0x000ee20000100a00 */
[----:B--2---:R-:W-:-:S06]  /*3db0*/  IMAD R16, R11, 0x8, R1 ;  /* 0x000000080b107824 */ /* 0x004fcc00078e0201 */
[----:B------:R-:W2:Y:S04]  /*3dc0*/  LDL.64 R16, [R16] ;  /* 0x0000000010107983 */ /* 0x000ea80000100a00 */
[----:B------:R-:W-:Y:S04]  /*3dd0*/  @P2 STG.E desc[UR10][R12.64+0x96e90], R10 ;  /* 0x096e900a0c002986 */ /* 0x000fe8000c10190a */
[----:B------:R0:W-:Y:S04]  /*3de0*/  @P3 STG.E desc[UR10][R12.64+0x96e90], R23 ;  /* 0x096e90170c003986 */ /* 0x0001e8000c10190a */
[----:B------:R-:W-:Y:S01]  /*3df0*/  @P3 STG.E desc[UR10][R12.64+0x96e94], R24 ;  /* 0x096e94180c003986 */ /* 0x000fe2000c10190a */
[----:B------:R-:W-:-:S03]  /*3e00*/  IMAD R27, R20, 0x8, R1 ;  /* 0x00000008141b7824 */ /* 0x000fc600078e0201 */
[----:B------:R-:W4:Y:S01]  /*3e10*/  LDG.E R25, desc[UR10][R12.64+0x96ea8] ;  /* 0x096ea80a0c197981 */ /* 0x000f22000c1e1900 */
[----:B0-----:R-:W-:-:S03]  /*3e20*/  @P3 IMAD.MOV.U32 R23, RZ, RZ, R24 ;  /* 0x000000ffff173224 */ /* 0x001fc600078e0018 */
[----:B------:R-:W4:Y:S01]  /*3e30*/  LDG.E R10, desc[UR10][R12.64+0x96eac] ;  /* 0x096eac0a0c0a7981 */ /* 0x000f22000c1e1900 */
[----:B---3--:R-:W-:-:S14]  /*3e40*/  DSETP.GT.AND P4, PT, R18, R14, PT ;  /* 0x0000000e1200722a */ /* 0x008fdc0003f84000 */
[----:B------:R-:W-:Y:S01]  /*3e50*/  @P4 IMAD.MOV.U32 R14, RZ, RZ, R18 ;  /* 0x000000ffff0e4224 */ /* 0x000fe200078e0012 */
[----:B------:R-:W-:Y:S01]  /*3e60*/  @P4 MOV R15, R19 ;  /* 0x00000013000f4202 */ /* 0x000fe20000000f00 */
[----:B------:R0:W-:Y:S04]  /*3e70*/  @P4 STG.E desc[UR10][R12.64+0x96e94], R22 ;  /* 0x096e94160c004986 */ /* 0x0001e8000c10190a */
[----:B------:R-:W3:Y:S01]  /*3e80*/  LDL.64 R18, [R27] ;  /* 0x000000001b127983 */ /* 0x000ee20000100a00 */
[----:B--2---:R-:W-:Y:S01]  /*3e90*/  DSETP.GT.AND P5, PT, R14, R16, PT ;  /* 0x000000100e00722a */ /* 0x004fe20003fa4000 */
[----:B0-----:R-:W-:-:S13]  /*3ea0*/  @P4 IMAD.MOV.U32 R22, RZ, RZ, R23 ;  /* 0x000000ffff164224 */ /* 0x001fda00078e0017 */
[----:B------:R-:W-:-:S05]  /*3eb0*/  @P5 LEA R26, R22, R1, 0x3 ;  /* 0x00000001161a5211 */ /* 0x000fca00078e18ff */
[----:B------:R4:W3:Y:S01]  /*3ec0*/  @P5 LDL.64 R16, [R26] ;  /* 0x000000001a105983 */ /* 0x0008e20000100a00 */
[----:B------:R-:W-:-:S06]  /*3ed0*/  IMAD R14, R21, 0x8, R1 ;  /* 0x00000008150e7824 */ /* 0x000fcc00078e0201 */
[----:B------:R-:W2:Y:S04]  /*3ee0*/  LDL.64 R14, [R14] ;  /* 0x000000000e0e7983 */ /* 0x000ea80000100a00 */
[----:B------:R-:W-:Y:S04]  /*3ef0*/  @P4 STG.E desc[UR10][R12.64+0x96e98], R23 ;  /* 0x096e98170c004986 */ /* 0x000fe8000c10190a */
[----:B------:R0:W-:Y:S04]  /*3f00*/  @P5 STG.E desc[UR10][R12.64+0x96e98], R11 ;  /* 0x096e980b0c005986 */ /* 0x0001e8000c10190a */
[----:B------:R-:W-:Y:S01]  /*3f10*/  @P5 STG.E desc[UR10][R12.64+0x96e9c], R22 ;  /* 0x096e9c160c005986 */ /* 0x000fe2000c10190a */
[----:B0-----:R-:W-:Y:S01]  /*3f20*/  @P5 MOV R11, R22 ;  /* 0x00000016000b5202 */ /* 0x001fe20000000f00 */
[----:B----4-:R-:W-:Y:S01]  /*3f30*/  IMAD R26, R25, 0x8, R1 ;  /* 0x00000008191a7824 */ /* 0x010fe200078e0201 */
[----:B---3--:R-:W-:-:S14]  /*3f40*/  DSETP.GT.AND P3, PT, R16, R18, PT ;  /* 0x000000121000722a */ /* 0x008fdc0003f64000 */
[----:B------:R-:W-:Y:S02]  /*3f50*/  @P3 IMAD.MOV.U32 R18, RZ, RZ, R16 ;  /* 0x000000ffff123224 */ /* 0x000fe400078e0010 */
[----:B------:R-:W-:Y:S01]  /*3f60*/  @P3 IMAD.MOV.U32 R19, RZ, RZ, R17 ;  /* 0x000000ffff133224 */ /* 0x000fe200078e0011 */
[----:B------:R0:W-:Y:S04]  /*3f70*/  @P3 STG.E desc[UR10][R12.64+0x96e9c], R20 ;  /* 0x096e9c140c003986 */ /* 0x0001e8000c10190a */
[----:B------:R-:W3:Y:S01]  /*3f80*/  LDL.64 R16, [R26] ;  /* 0x000000001a107983 */ /* 0x000ee20000100a00 */
[----:B--2---:R-:W-:Y:S01]  /*3f90*/  DSETP.GT.AND P2, PT, R18, R14, PT ;  /* 0x0000000e1200722a */ /* 0x004fe20003f44000 */
[----:B0-----:R-:W-:-:S13]  /*3fa0*/  @P3 IMAD.MOV.U32 R20, RZ, RZ, R11 ;  /* 0x000000ffff143224 */ /* 0x001fda00078e000b */
[----:B------:R-:W-:-:S05]  /*3fb0*/  @P2 IMAD R24, R20, 0x8, R1 ;  /* 0x0000000814182824 */ /* 0x000fca00078e0201 */
[----:B------:R-:W3:Y:S01]  /*3fc0*/  @P2 LDL.64 R14, [R24] ;  /* 0x00000000180e2983 */ /* 0x000ee20000100a00 */
[----:B------:R-:W-:-:S06]  /*3fd0*/  LEA R18, R10, R1, 0x3 ;  /* 0x000000010a127211 */ /* 0x000fcc00078e18ff */
[----:B------:R-:W2:Y:S04]  /*3fe0*/  LDL.64 R18, [R18] ;  /* 0x0000000012127983 */ /* 0x000ea80000100a00 */
[----:B------:R-:W-:Y:S04]  /*3ff0*/  @P3 STG.E desc[UR10][R12.64+0x96ea0], R11 ;  /* 0x096ea00b0c003986 */ /* 0x000fe8000c10190a */
[----:B------:R0:W-:Y:S04]  /*4000*/  @P2 STG.E desc[UR10][R12.64+0x96ea0], R21 ;  /* 0x096ea0150c002986 */ /* 0x0001e8000c10190a */
[----:B------:R-:W-:Y:S01]  /*4010*/  @P2 STG.E desc[UR10][R12.64+0x96ea4], R20 ;  /* 0x096ea4140c002986 */ /* 0x000fe2000c10190a */
[----:B0-----:R-:W-:Y:S01]  /*4020*/  @P2 IMAD.MOV.U32 R21, RZ, RZ, R20 ;  /* 0x000000ffff152224 */ /* 0x001fe200078e0014 */
[----:B------:R-:W-:-:S06]  /*4030*/  UIADD3 UR4, UPT, UPT, UR4, 0x8, URZ ;  /* 0x0000000804047890 */ /* 0x000fcc000fffe0ff */
[----:B------:R-:W-:Y:S01]  /*4040*/  ISETP.NE.AND P2, PT, R8, UR4, PT ;  /* 0x0000000408007c0c */ /* 0x000fe2000bf45270 */
[----:B------:R-:W-:Y:S01]  /*4050*/  VIADD R9, R9, 0x8 ;  /* 0x0000000809097836 */ /* 0x000fe20000000000 */
[----:B---3--:R-:W-:-:S14]  /*4060*/  DSETP.GT.AND P5, PT, R14, R16, PT ;  /* 0x000000100e00722a */ /* 0x008fdc0003fa4000 */
[----:B------:R-:W-:Y:S02]  /*4070*/  @P5 IMAD.MOV.U32 R16, RZ, RZ, R14 ;  /* 0x000000ffff105224 */ /* 0x000fe400078e000e */
[----:B------:R-:W-:-:S06]  /*4080*/  @P5 IMAD.MOV.U32 R17, RZ, RZ, R15 ;  /* 0x000000ffff115224 */ /* 0x000fcc00078e000f */
[----:B--2---:R-:W-:Y:S01]  /*4090*/  DSETP.GT.AND P4, PT, R16, R18, PT ;  /* 0x000000121000722a */ /* 0x004fe20003f84000 */
[----:B------:R0:W-:Y:S02]  /*40a0*/  @P5 STG.E desc[UR10][R12.64+0x96ea4], R25 ;  /* 0x096ea4190c005986 */ /* 0x0001e4000c10190a */
[----:B0-----:R-:W-:-:S11]  /*40b0*/  @P5 MOV R25, R21 ;  /* 0x0000001500195202 */ /* 0x001fd60000000f00 */
[----:B------:R-:W-:Y:S04]  /*40c0*/  @P4 STG.E desc[UR10][R12.64+0x96eac], R25 ;  /* 0x096eac190c004986 */ /* 0x000fe8000c10190a */
[----:B------:R-:W-:Y:S04]  /*40d0*/  @P5 STG.E desc[UR10][R12.64+0x96ea8], R21 ;  /* 0x096ea8150c005986 */ /* 0x000fe8000c10190a */
[----:B------:R0:W-:Y:S02]  /*40e0*/  @P4 STG.E desc[UR10][R12.64+0x96ea8], R10 ;  /* 0x096ea80a0c004986 */ /* 0x0001e4000c10190a */
[----:B0-----:R-:W-:Y:S01]  /*40f0*/  @P4 IMAD.MOV.U32 R10, RZ, RZ, R25 ;  /* 0x000000ffff0a4224 */ /* 0x001fe200078e0019 */
[----:B------:R-:W-:Y:S06]  /*4100*/  @P2 BRA `(.L_x_222) ;  /* 0xfffffff800cc2947 */ /* 0x000fec000383ffff */
.L_x_221:
[----:B------:R-:W-:Y:S01]  /*4110*/  UMOV UR4, UR5 ;  /* 0x0000000500047c82 */ /* 0x000fe20008000000 */
[----:B------:R-:W-:Y:S05]  /*4120*/  @!P1 BRA `(.L_x_223) ;  /* 0x0000000400589947 */ /* 0x000fea0003800000 */
[----:B------:R-:W-:-:S05]  /*4130*/  IMAD.MOV R8, RZ, RZ, -R6 ;  /* 0x000000ffff087224 */ /* 0x000fca00078e0a06 */
[----:B------:R-:W-:-:S04]  /*4140*/  PRMT R8, R8, 0x7710, RZ ;  /* 0x0000771008087816 */ /* 0x000fc800000000ff */
[----:B------:R-:W-:-:S04]  /*4150*/  IADD3 R8, PT, PT, R7, R8, RZ ;  /* 0x0000000807087210 */ /* 0x000fc80007ffe0ff */
[----:B------:R-:W-:-:S04]  /*4160*/  LOP3.LUT R8, R8, 0x7, RZ, 0xc0, !PT ;  /* 0x0000000708087812 */ /* 0x000fc800078ec0ff */
[C---:B------:R-:W-:Y:S01]  /*4170*/  LOP3.LUT P1, RZ, R8.reuse, 0x3, RZ, 0xc0, !PT ;  /* 0x0000000308ff7812 */ /* 0x040fe2000782c0ff */
[----:B------:R-:W-:-:S05]  /*4180*/  VIADD R10, R8, 0xffffffff ;  /* 0xffffffff080a7836 */ /* 0x000fca0000000000 */
[----:B------:R-:W-:-:S13]  /*4190*/  ISETP.GE.U32.AND P2, PT, R10, 0x3, PT ;  /* 0x000000030a00780c */ /* 0x000fda0003f46070 */
[----:B------:R-:W-:Y:S05]  /*41a0*/  @!P2 BRA `(.L_x_224) ;  /* 0x000000000098a947 */ /* 0x000fea0003800000 */
[----:B------:R-:W-:-:S05]  /*41b0*/  IMAD.WIDE.U32 R10, R9, 0x4, R4 ;  /* 0x00000004090a7825 */ /* 0x000fca00078e0004 */
[----:B------:R-:W2:Y:S04]  /*41c0*/  LDG.E R18, desc[UR10][R10.64+0x96e8c] ;  /* 0x096e8c0a0a127981 */ /* 0x000ea8000c1e1900 */
[----:B------:R-:W3:Y:S04]  /*41d0*/  LDG.E R8, desc[UR10][R10.64+0x96e90] ;  /* 0x096e900a0a087981 */ /* 0x000ee8000c1e1900 */
[----:B------:R-:W4:Y:S04]  /*41e0*/  LDG.E R19, desc[UR10][R10.64+0x96e94] ;  /* 0x096e940a0a137981 */ /* 0x000f28000c1e1900 */
[----:B01----:R-:W5:Y:S04]  /*41f0*/  LDG.E R23, desc[UR10][R10.64+0x96e98] ;  /* 0x096e980a0a177981 */ /* 0x003f68000c1e1900 */
[----:B------:R-:W5:Y:S01]  /*4200*/  LDG.E R22, desc[UR10][R10.64+0x96e9c] ;  /* 0x096e9c0a0a167981 */ /* 0x000f62000c1e1900 */
[----:B--2---:R-:W-:-:S02]  /*4210*/  IMAD R14, R18, 0x8, R1 ;  /* 0x00000008120e7824 */ /* 0x004fc400078e0201 */
[----:B---3--:R-:W-:-:S04]  /*4220*/  IMAD R20, R8, 0x8, R1 ;  /* 0x0000000808147824 */ /* 0x008fc800078e0201 */
[----:B------:R-:W2:Y:S04]  /*4230*/  LDL.64 R14, [R14] ;  /* 0x000000000e0e7983 */ /* 0x000ea80000100a00 */
[----:B------:R-:W2:Y:S01]  /*4240*/  LDL.64 R16, [R20] ;  /* 0x0000000014107983 */ /* 0x000ea20000100a00 */
[----:B----4-:R-:W-:-:S06]  /*4250*/  LEA R12, R19, R1, 0x3 ;  /* 0x00000001130c7211 */ /* 0x010fcc00078e18ff */
[----:B------:R-:W3:Y:S01]  /*4260*/  LDL.64 R12, [R12] ;  /* 0x000000000c0c7983 */ /* 0x000ee20000100a00 */
[----:B-----5:R-:W-:Y:S01]  /*4270*/  LEA R21, R23, R1, 0x3 ;  /* 0x0000000117157211 */ /* 0x020fe200078e18ff */
        /* <DEDUP_REMOVED lines=17> */
[----:B------:R-:W-:Y:S01]  /*4390*/  @P4 IMAD.MOV.U32 R14, RZ, RZ, R12 ;  /* 0x000000ffff0e4224 */ /* 0x000fe200078e000c */
[----:B------:R-:W-:-:S06]  /*43a0*/  @P4 MOV R15, R13 ;  /* 0x0000000d000f4202 */ /* 0x000fcc0000000f00 */
[----:B---3--:R-:W-:Y:S01]  /*43b0*/  DSETP.GT.AND P5, PT, R14, R16, PT ;  /* 0x000000100e00722a */ /* 0x008fe20003fa4000 */
[----:B------:R0:W-:Y:S04]  /*43c0*/  @P4 STG.E desc[UR10][R10.64+0x96e94], R23 ;  /* 0x096e94170a004986 */ /* 0x0001e8000c10190a */
[----:B------:R2:W-:Y:S01]  /*43d0*/  @P4 STG.E desc[UR10][R10.64+0x96e98], R19 ;  /* 0x096e98130a004986 */ /* 0x0005e2000c10190a */
[----:B0-----:R-:W-:-:S08]  /*43e0*/  @P4 IMAD.MOV.U32 R23, RZ, RZ, R19 ;  /* 0x000000ffff174224 */ /* 0x001fd000078e0013 */
[----:B------:R2:W-:Y:S04]  /*43f0*/  @P5 STG.E desc[UR10][R10.64+0x96e98], R22 ;  /* 0x096e98160a005986 */ /* 0x0005e8000c10190a */
[----:B------:R2:W-:Y:S02]  /*4400*/  @P5 STG.E desc[UR10][R10.64+0x96e9c], R23 ;  /* 0x096e9c170a005986 */ /* 0x0005e4000c10190a */
.L_x_224:
[----:B------:R-:W-:Y:S05]  /*4410*/  @!P1 BRA `(.L_x_223) ;  /* 0x00000000009c9947 */ /* 0x000fea0003800000 */
[----:B------:R-:W-:-:S04]  /*4420*/  IADD3 R8, PT, PT, RZ, -R3, RZ ;  /* 0x80000003ff087210 */ /* 0x000fc80007ffe0ff */
[----:B------:R-:W-:-:S05]  /*4430*/  PRMT R8, R8, 0x7710, RZ ;  /* 0x0000771008087816 */ /* 0x000fca00000000ff */
[----:B------:R-:W-:-:S05]  /*4440*/  IMAD.IADD R7, R7, 0x1, R8 ;  /* 0x0000000107077824 */ /* 0x000fca00078e0208 */
[C---:B------:R-:W-:Y:S02]  /*4450*/  LOP3.LUT R8, R7.reuse, 0x3, RZ, 0xc0, !PT ;  /* 0x0000000307087812 */ /* 0x040fe400078ec0ff */
[----:B------:R-:W-:Y:S02]  /*4460*/  LOP3.LUT R7, R7, 0x1, RZ, 0xc0, !PT ;  /* 0x0000000107077812 */ /* 0x000fe400078ec0ff */
[----:B------:R-:W-:Y:S02]  /*4470*/  ISETP.NE.AND P1, PT, R8, 0x1, PT ;  /* 0x000000010800780c */ /* 0x000fe40003f25270 */
[----:B------:R-:W-:-:S11]  /*4480*/  ISETP.NE.U32.AND P3, PT, R7, 0x1, PT ;  /* 0x000000010700780c */ /* 0x000fd60003f65070 */
[----:B------:R-:W-:Y:S05]  /*4490*/  @!P1 BRA `(.L_x_225) ;  /* 0x0000000000509947 */ /* 0x000fea0003800000 */
[----:B--2---:R-:W-:-:S05]  /*44a0*/  IMAD.WIDE.U32 R10, R9, 0x4, R4 ;  /* 0x00000004090a7825 */ /* 0x004fca00078e0004 */
[----:B------:R-:W0:Y:S04]  /*44b0*/  LDG.E R8, desc[UR10][R10.64+0x96e8c] ;  /* 0x096e8c0a0a087981 */ /* 0x000e28000c1e1900 */
[----:B------:R-:W2:Y:S04]  /*44c0*/  LDG.E R19, desc[UR10][R10.64+0x96e90] ;  /* 0x096e900a0a137981 */ /* 0x000ea8000c1e1900 */
[----:B------:R-:W3:Y:S01]  /*44d0*/  LDG.E R18, desc[UR10][R10.64+0x96e94] ;  /* 0x096e940a0a127981 */ /* 0x000ee2000c1e1900 */
[--C-:B01----:R-:W-:Y:S02]  /*44e0*/  IMAD R12, R8, 0x8, R1.reuse ;  /* 0x00000008080c7824 */ /* 0x103fe400078e0201 */
[----:B--2---:R-:W-:-:S04]  /*44f0*/  IMAD R7, R19, 0x8, R1 ;  /* 0x0000000813077824 */ /* 0x004fc800078e0201 */
[----:B------:R-:W2:Y:S04]  /*4500*/  LDL.64 R12, [R12] ;  /* 0x000000000c0c7983 */ /* 0x000ea80000100a00 */
[----:B------:R-:W2:Y:S01]  /*4510*/  LDL.64 R14, [R7] ;  /* 0x00000000070e7983 */ /* 0x000ea20000100a00 */
[----:B---3--:R-:W-:-:S06]  /*4520*/  LEA R16, R18, R1, 0x3 ;  /* 0x0000000112107211 */ /* 0x008fcc00078e18ff */
[----:B------:R-:W3:Y:S01]  /*4530*/  LDL.64 R16, [R16] ;  /* 0x0000000010107983 */ /* 0x000ee20000100a00 */
[----:B------:R-:W-:Y:S01]  /*4540*/  IADD3 R9, PT, PT, R9, 0x2, RZ ;  /* 0x0000000209097810 */ /* 0x000fe20007ffe0ff */
[----:B--2---:R-:W-:-:S14]  /*4550*/  DSETP.GT.AND P1, PT, R12, R14, PT ;  /* 0x0000000e0c00722a */ /* 0x004fdc0003f24000 */
[----:B------:R-:W-:Y:S01]  /*4560*/  @P1 IMAD.MOV.U32 R14, RZ, RZ, R12 ;  /* 0x000000ffff0e1224 */ /* 0x000fe200078e000c */
[----:B------:R0:W-:Y:S01]  /*4570*/  @P1 STG.E desc[UR10][R10.64+0x96e8c], R19 ;  /* 0x096e8c130a001986 */ /* 0x0001e2000c10190a */
[----:B------:R-:W-:-:S03]  /*4580*/  @P1 IMAD.MOV.U32 R15, RZ, RZ, R13 ;  /* 0x000000ffff0f1224 */ /* 0x000fc600078e000d */
[----:B------:R4:W-:Y:S03]  /*4590*/  @P1 STG.E desc[UR10][R10.64+0x96e90], R8 ;  /* 0x096e90080a001986 */ /* 0x0009e6000c10190a */
[----:B---3--:R-:W-:Y:S01]  /*45a0*/  DSETP.GT.AND P2, PT, R14, R16, PT ;  /* 0x000000100e00722a */ /* 0x008fe20003f44000 */
[----:B0-----:R-:W-:-:S13]  /*45b0*/  @P1 IMAD.MOV.U32 R19, RZ, RZ, R8 ;  /* 0x000000ffff131224 */ /* 0x001fda00078e0008 */
[----:B------:R4:W-:Y:S04]  /*45c0*/  @P2 STG.E desc[UR10][R10.64+0x96e90], R18 ;  /* 0x096e90120a002986 */ /* 0x0009e8000c10190a */
[----:B------:R4:W-:Y:S02]  /*45d0*/  @P2 STG.E desc[UR10][R10.64+0x96e94], R19 ;  /* 0x096e94130a002986 */ /* 0x0009e4000c10190a */
.L_x_225:
[----:B------:R-:W-:Y:S05]  /*45e0*/  @P3 BRA `(.L_x_223) ;  /* 0x0000000000283947 */ /* 0x000fea0003800000 */
[----:B01----:R-:W-:-:S05]  /*45f0*/  IMAD.WIDE.U32 R12, R9, 0x4, R4 ;  /* 0x00000004090c7825 */ /* 0x003fca00078e0004 */
[----:B------:R-:W4:Y:S04]  /*4600*/  LDG.E R7, desc[UR10][R12.64+0x96e8c] ;  /* 0x096e8c0a0c077981 */ /* 0x000f28000c1e1900 */
[----:B------:R-:W2:Y:S01]  /*4610*/  LDG.E R14, desc[UR10][R12.64+0x96e90] ;  /* 0x096e900a0c0e7981 */ /* 0x000ea2000c1e1900 */
[--C-:B----4-:R-:W-:Y:S02]  /*4620*/  IMAD R8, R7, 0x8, R1.reuse ;  /* 0x0000000807087824 */ /* 0x110fe400078e0201 */
[----:B--2---:R-:W-:-:S04]  /*4630*/  IMAD R10, R14, 0x8, R1 ;  /* 0x000000080e0a7824 */ /* 0x004fc800078e0201 */
[----:B------:R-:W2:Y:S04]  /*4640*/  LDL.64 R8, [R8] ;  /* 0x0000000008087983 */ /* 0x000ea80000100a00 */
[----:B------:R-:W2:Y:S02]  /*4650*/  LDL.64 R10, [R10] ;  /* 0x000000000a0a7983 */ /* 0x000ea40000100a00 */
[----:B--2---:R-:W-:-:S14]  /*4660*/  DSETP.GT.AND P1, PT, R8, R10, PT ;  /* 0x0000000a0800722a */ /* 0x004fdc0003f24000 */
[----:B------:R3:W-:Y:S04]  /*4670*/  @P1 STG.E desc[UR10][R12.64+0x96e8c], R14 ;  /* 0x096e8c0e0c001986 */ /* 0x0007e8000c10190a */
[----:B------:R3:W-:Y:S02]  /*4680*/  @P1 STG.E desc[UR10][R12.64+0x96e90], R7 ;  /* 0x096e90070c001986 */ /* 0x0007e4000c10190a */
.L_x_223:
[----:B------:R-:W-:Y:S01]  /*4690*/  VIADD R6, R6, 0x1 ;  /* 0x0000000106067836 */ /* 0x000fe20000000000 */
[----:B------:R-:W-:Y:S01]  /*46a0*/  IADD3 R3, PT, PT, R3, 0x1, RZ ;  /* 0x0000000103037810 */ /* 0x000fe20007ffe0ff */
[----:B------:R-:W-:Y:S06]  /*46b0*/  @P0 BRA `(.L_x_226) ;  /* 0xfffffff4002c0947 */ /* 0x000fec000383ffff */
.L_x_216:
[----:B------:R-:W5:Y:S02]  /*46c0*/  LDC.64 R4, c[0x0][0x388] ;  /* 0x0000e200ff047b82 */ /* 0x000f640000000a00 */
[----:B-----5:R-:W5:Y:S02]  /*46d0*/  LDG.E R0, desc[UR10][R4.64] ;  /* 0x0000000a04007981 */ /* 0x020f64000c1e1900 */
[----:B-----5:R-:W-:-:S13]  /*46e0*/  ISETP.GE.AND P0, PT, R0, 0x1, PT ;  /* 0x000000010000780c */ /* 0x020fda0003f06270 */
[----:B------:R-:W-:Y:S05]  /*46f0*/  @!P0 EXIT ;  /* 0x000000000000894d */ /* 0x000fea0003800000 */
[----:B------:R-:W5:Y:S01]  /*4700*/  LDC.64 R4, c[0x0][0x398] ;  /* 0x0000e600ff047b82 */ /* 0x000f620000000a00 */
[----:B------:R-:W-:Y:S01]  /*4710*/  UMOV UR6, 0x1 ;  /* 0x0000000100067882 */ /* 0x000fe20000000000 */
[----:B-----5:R-:W-:-:S03]  /*4720*/  IMAD.WIDE R2, R2, 0x17e8, R4 ;  /* 0x000017e802027825 */ /* 0x020fc600078e0204 */
[----:B------:R-:W-:-:S05]  /*4730*/  IADD3 R4, P0, PT, R2, 0x1014, RZ ;  /* 0x0000101402047810 */ /* 0x000fca0007f1e0ff */
[----:B------:R-:W-:-:S08]  /*4740*/  IMAD.X R5, RZ, RZ, R3, P0 ;  /* 0x000000ffff057224 */ /* 0x000fd000000e0603 */
.L_x_234:
[----:B------:R-:W5:Y:S02]  /*4750*/  LDCU.64 UR4, c[0x0][0x390] ;  /* 0x00007200ff0477ac */ /* 0x000f640008000a00 */
[----:B-----5:R-:W-:-:S06]  /*4760*/  UIMAD.WIDE.U32 UR4, UR6, 0x4, UR4 ;  /* 0x00000004060478a5 */ /* 0x020fcc000f8e0004 */
[----:B---3--:R-:W-:Y:S02]  /*4770*/  IMAD.U32 R6, RZ, RZ, UR4 ;  /* 0x00000004ff067e24 */ /* 0x008fe4000f8e00ff */
[----:B---3--:R-:W-:-:S05]  /*4780*/  IMAD.U32 R7, RZ, RZ, UR5 ;  /* 0x00000005ff077e24 */ /* 0x008fca000f8e00ff */
[----:B------:R-:W3:Y:S04]  /*4790*/  LDG.E R9, desc[UR10][R6.64+-0x4] ;  /* 0xfffffc0a06097981 */ /* 0x000ee8000c1e1900 */
[----:B----4-:R-:W4:Y:S01]  /*47a0*/  LDG.E R8, desc[UR10][R6.64] ;  /* 0x0000000a06087981 */ /* 0x010f22000c1e1900 */
[----:B---3--:R-:W-:Y:S02]  /*47b0*/  R2UR UR13, R9 ;  /* 0x00000000090d72ca */ /* 0x008fe400000e0000 */
[----:B----4-:R-:W-:-:S11]  /*47c0*/  R2UR UR7, R8 ;  /* 0x00000000080772ca */ /* 0x010fd600000e0000 */
[----:B------:R-:W-:-:S04]  /*47d0*/  ULOP3.LUT UR4, URZ, UR13, URZ, 0x33, !UPT ;  /* 0x0000000dff047292 */ /* 0x000fc8000f8e33ff */
[----:B------:R-:W-:-:S04]  /*47e0*/  UIADD3 UR8, UPT, UPT, UR7, UR4, URZ ;  /* 0x0000000407087290 */ /* 0x000fc8000fffe0ff */
[----:B------:R-:W-:-:S09]  /*47f0*/  UISETP.GE.AND UP0, UPT, UR8, 0x1, UPT ;  /* 0x000000010800788c */ /* 0x000fd2000bf06270 */
[----:B01----:R-:W-:Y:S05]  /*4800*/  BRA.U !UP0, `(.L_x_227) ;  /* 0x0000000908407547 */ /* 0x003fea000b800000 */
[----:B--2---:R-:W-:Y:S01]  /*4810*/  MOV R11, UR13 ;  /* 0x0000000d000b7c02 */ /* 0x004fe20008000f00 */
[----:B------:R-:W-:Y:S02]  /*4820*/  ULOP3.LUT UR4, UR13, 0x7, URZ, 0x3c, !UPT ;  /* 0x000000070d047892 */ /* 0x000fe4000f8e3cff */
[----:B------:R-:W-:Y:S01]  /*4830*/  IMAD.U32 R7, RZ, RZ, UR13 ;  /* 0x0000000dff077e24 */ /* 0x000fe2000f8e00ff */
[----:B------:R-:W-:Y:S01]  /*4840*/  ULOP3.LUT UR5, UR13, 0x3, URZ, 0x3c, !UPT ;  /* 0x000000030d057892 */ /* 0x000fe2000f8e3cff */
[----:B------:R-:W-:Y:S01]  /*4850*/  PRMT R0, RZ, 0x7610, R0 ;  /* 0x00007610ff007816 */ /* 0x000fe20000000000 */
[----:B------:R-:W-:Y:S01]  /*4860*/  IMAD.WIDE R10, R11, 0x4, R2 ;  /* 0x000000040b0a7825 */ /* 0x000fe200078e0202 */
[----:B01----:R-:W-:Y:S01]  /*4870*/  PRMT R12, RZ, 0x7610, R12 ;  /* 0x00007610ff0c7816 */ /* 0x003fe2000000000c */
[----:B------:R-:W-:Y:S02]  /*4880*/  UIADD3 UR14, UPT, UPT, UR7, -0x2, URZ ;  /* 0xfffffffe070e7890 */ /* 0x000fe4000fffe0ff */
[----:B------:R-:W-:Y:S01]  /*4890*/  IMAD.WIDE R6, R7, 0x4, R4 ;  /* 0x0000000407067825 */ /* 0x000fe200078e0204 */
[----:B------:R-:W-:Y:S01]  /*48a0*/  IADD3 R8, P0, PT, R10, 0xff0, RZ ;  /* 0x00000ff00a087810 */ /* 0x000fe20007f1e0ff */
[----:B------:R-:W-:-:S02]  /*48b0*/  UIADD3 UR9, UPT, UPT, UR7, UR4, URZ ;  /* 0x0000000407097290 */ /* 0x000fc4000fffe0ff */
[----:B------:R-:W-:Y:S02]  /*48c0*/  UIADD3 UR7, UPT, UPT, UR7, UR5, URZ ;  /* 0x0000000507077290 */ /* 0x000fe4000fffe0ff */
[----:B------:R-:W-:Y:S01]  /*48d0*/  IMAD.X R9, RZ, RZ, R11, P0 ;  /* 0x000000ffff097224 */ /* 0x000fe200000e060b */
[----:B------:R-:W-:-:S09]  /*48e0*/  UMOV UR4, URZ ;  /* 0x000000ff00047c82 */ /* 0x000fd20008000000 */
.L_x_233:
[----:B------:R-:W-:Y:S02]  /*48f0*/  UIADD3 UR12, UPT, UPT, UR14, -UR13, -UR4 ;  /* 0x8000000d0e0c7290 */ /* 0x000fe4000fffe804 */
[----:B0-----:R-:W-:Y:S01]  /*4900*/  IMAD.U32 R13, RZ, RZ, UR4 ;  /* 0x00000004ff0d7e24 */ /* 0x001fe2000f8e00ff */
[----:B------:R-:W-:Y:S02]  /*4910*/  UIADD3 UR5, UPT, UPT, UR8, -UR4, URZ ;  /* 0x8000000408057290 */ /* 0x000fe4000fffe0ff */
[----:B------:R-:W-:Y:S02]  /*4920*/  UISETP.GE.U32.AND UP0, UPT, UR12, 0x7, UPT ;  /* 0x000000070c00788c */ /* 0x000fe4000bf06070 */
[----:B------:R-:W-:-:S07]  /*4930*/  ULOP3.LUT UP1, URZ, UR5, 0x7, URZ, 0xc0, !UPT ;  /* 0x0000000705ff7892 */ /* 0x000fce000f82c0ff */
[----:B-1----:R-:W-:Y:S05]  /*4940*/  BRA.U !UP0, `(.L_x_228) ;  /* 0x0000000108e87547 */ /* 0x002fea000b800000 */
[----:B------:R-:W-:-:S05]  /*4950*/  MOV R17, UR4 ;  /* 0x0000000400117c02 */ /* 0x000fca0008000f00 */
[----:B------:R-:W-:-:S06]  /*4960*/  IMAD.WIDE.U32 R16, R17, 0x4, R10 ;  /* 0x0000000411107825 */ /* 0x000fcc00078e000a */
[----:B------:R0:W5:Y:S01]  /*4970*/  LDG.E R17, desc[UR10][R16.64+0xff4] ;  /* 0x000ff40a10117981 */ /* 0x000162000c1e1900 */
[----:B------:R-:W-:Y:S01]  /*4980*/  IMAD.U32 R15, RZ, RZ, UR4 ;  /* 0x00000004ff0f7e24 */ /* 0x000fe2000f8e00ff */
[----:B------:R-:W-:Y:S01]  /*4990*/  ULOP3.LUT UR5, UR5, 0xfffffff8, URZ, 0xc0, !UPT ;  /* 0xfffffff805057892 */ /* 0x000fe2000f8ec0ff */
[----:B------:R-:W-:Y:S02]  /*49a0*/  MOV R13, UR4 ;  /* 0x00000004000d7c02 */ /* 0x000fe40008000f00 */
[----:B------:R-:W-:Y:S01]  /*49b0*/  IMAD.WIDE.U32 R14, R15, 0x4, R6 ;  /* 0x000000040f0e7825 */ /* 0x000fe200078e0006 */
[----:B------:R-:W-:-:S03]  /*49c0*/  UIADD3 UR5, UPT, UPT, -UR5, URZ, URZ ;  /* 0x000000ff05057290 */ /* 0x000fc6000fffe1ff */
[----:B------:R-:W-:Y:S02]  /*49d0*/  IMAD.MOV.U32 R18, RZ, RZ, R14 ;  /* 0x000000ffff127224 */ /* 0x000fe400078e000e */
[----:B0-----:R-:W-:-:S07]  /*49e0*/  IMAD.MOV.U32 R19, RZ, RZ, R15 ;  /* 0x000000ffff137224 */ /* 0x001fce00078e000f */
.L_x_229:
[----:B------:R-:W-:Y:S02]  /*49f0*/  IMAD.MOV.U32 R14, RZ, RZ, R18 ;  /* 0x000000ffff0e7224 */ /* 0x000fe400078e0012 */
[----:B------:R-:W-:-:S05]  /*4a00*/  IMAD.MOV.U32 R15, RZ, RZ, R19 ;  /* 0x000000ffff0f7224 */ /* 0x000fca00078e0013 */
[----:B------:R-:W2:Y:S04]  /*4a10*/  LDG.E R19, desc[UR10][R14.64+-0x1c] ;  /* 0xffffe40a0e137981 */ /* 0x000ea8000c1e1900 */
[----:B------:R-:W3:Y:S04]  /*4a20*/  LDG.E R21, desc[UR10][R14.64+-0x18] ;  /* 0xffffe80a0e157981 */ /* 0x000ee8000c1e1900 */
[----:B------:R-:W4:Y:S04]  /*4a30*/  LDG.E R23, desc[UR10][R14.64+-0x14] ;  /* 0xffffec0a0e177981 */ /* 0x000f28000c1e1900 */
[----:B------:R-:W4:Y:S04]  /*4a40*/  LDG.E R25, desc[UR10][R14.64+-0x10] ;  /* 0xfffff00a0e197981 */ /* 0x000f28000c1e1900 */
[----:B------:R-:W4:Y:S04]  /*4a50*/  LDG.E R27, desc[UR10][R14.64+-0xc] ;  /* 0xfffff40a0e1b7981 */ /* 0x000f28000c1e1900 */
[----:B------:R-:W4:Y:S04]  /*4a60*/  LDG.E R29, desc[UR10][R14.64+-0x8] ;  /* 0xfffff80a0e1d7981 */ /* 0x000f28000c1e1900 */
[----:B------:R-:W4:Y:S01]  /*4a70*/  LDG.E R16, desc[UR10][R14.64+-0x4] ;  /* 0xfffffc0a0e107981 */ /* 0x000f22000c1e1900 */
[----:B--2--5:R-:W-:-:S13]  /*4a80*/  ISETP.GT.AND P0, PT, R17, R19, PT ;  /* 0x000000131100720c */ /* 0x024fda0003f04270 */
[----:B------:R0:W-:Y:S04]  /*4a90*/  @P0 STG.E desc[UR10][R14.64+-0x20], R19 ;  /* 0xffffe0130e000986 */ /* 0x0001e8000c10190a */
[----:B------:R1:W-:Y:S01]  /*4aa0*/  @P0 STG.E desc[UR10][R14.64+-0x1c], R17 ;  /* 0xffffe4110e000986 */ /* 0x0003e2000c10190a */
[----:B0-----:R-:W-:-:S03]  /*4ab0*/  @P0 IMAD.MOV.U32 R19, RZ, RZ, R17 ;  /* 0x000000ffff130224 */ /* 0x001fc600078e0011 */
[----:B-1----:R-:W2:Y:S02]  /*4ac0*/  LDG.E R17, desc[UR10][R14.64] ;  /* 0x0000000a0e117981 */ /* 0x002ea4000c1e1900 */
[----:B---3--:R-:W-:Y:S01]  /*4ad0*/  ISETP.GT.AND P0, PT, R19, R21, PT ;  /* 0x000000151300720c */ /* 0x008fe20003f04270 */
[----:B------:R-:W-:Y:S01]  /*4ae0*/  UIADD3 UR5, UPT, UPT, UR5, 0x8, URZ ;  /* 0x0000000805057890 */ /* 0x000fe2000fffe0ff */
[----:B------:R-:W-:-:S03]  /*4af0*/  VIADD R13, R13, 0x8 ;  /* 0x000000080d0d7836 */ /* 0x000fc60000000000 */
[----:B------:R-:W-:-:S08]  /*4b00*/  UISETP.NE.AND UP0, UPT, UR5, URZ, UPT ;  /* 0x000000ff0500728c */ /* 0x000fd0000bf05270 */
[----:B------:R0:W-:Y:S04]  /*4b10*/  @P0 STG.E desc[UR10][R14.64+-0x1c], R21 ;  /* 0xffffe4150e000986 */ /* 0x0001e8000c10190a */
[----:B------:R-:W-:Y:S01]  /*4b20*/  @P0 STG.E desc[UR10][R14.64+-0x18], R19 ;  /* 0xffffe8130e000986 */ /* 0x000fe2000c10190a */
[----:B0-----:R-:W-:-:S04]  /*4b30*/  @P0 MOV R21, R19 ;  /* 0x0000001300150202 */ /* 0x001fc80000000f00 */
[----:B----4-:R-:W-:-:S13]  /*4b40*/  ISETP.GT.AND P1, PT, R21, R23, PT ;  /* 0x000000171500720c */ /* 0x010fda0003f24270 */
[----:B------:R0:W-:Y:S04]  /*4b50*/  @P1 STG.E desc[UR10][R14.64+-0x18], R23 ;  /* 0xffffe8170e001986 */ /* 0x0001e8000c10190a */
[----:B------:R-:W-:Y:S01]  /*4b60*/  @P1 STG.E desc[UR10][R14.64+-0x14], R21 ;  /* 0xffffec150e001986 */ /* 0x000fe2000c10190a */
[----:B0-----:R-:W-:-:S05]  /*4b70*/  @P1 IMAD.MOV.U32 R23, RZ, RZ, R21 ;  /* 0x000000ffff171224 */ /* 0x001fca00078e0015 */
[----:B------:R-:W-:-:S13]  /*4b80*/  ISETP.GT.AND P0, PT, R23, R25, PT ;  /* 0x000000191700720c */ /* 0x000fda0003f04270 */
[----:B------:R0:W-:Y:S04]  /*4b90*/  @P0 STG.E desc[UR10][R14.64+-0x14], R25 ;  /* 0xffffec190e000986 */ /* 0x0001e8000c10190a */
[----:B------:R-:W-:Y:S01]  /*4ba0*/  @P0 STG.E desc[UR10][R14.64+-0x10], R23 ;  /* 0xfffff0170e000986 */ /* 0x000fe2000c10190a */
[----:B0-----:R-:W-:-:S05]  /*4bb0*/  @P0 IMAD.MOV.U32 R25, RZ, RZ, R23 ;  /* 0x000000ffff190224 */ /* 0x001fca00078e0017 */
[----:B------:R-:W-:-:S13]  /*4bc0*/  ISETP.GT.AND P1, PT, R25, R27, PT ;  /* 0x0000001b1900720c */ /* 0x000fda0003f24270 */
[----:B------:R0:W-:Y:S04]  /*4bd0*/  @P1 STG.E desc[UR10][R14.64+-0x10], R27 ;  /* 0xfffff01b0e001986 */ /* 0x0001e8000c10190a */
[----:B------:R-:W-:Y:S01]  /*4be0*/  @P1 STG.E desc[UR10][R14.64+-0xc], R25 ;  /* 0xfffff4190e001986 */ /* 0x000fe2000c10190a */
[----:B0-----:R-:W-:-:S04]  /*4bf0*/  @P1 MOV R27, R25 ;  /* 0x00000019001b1202 */ /* 0x001fc80000000f00 */
[----:B------:R-:W-:-:S13]  /*4c00*/  ISETP.GT.AND P0, PT, R27, R29, PT ;  /* 0x0000001d1b00720c */ /* 0x000fda0003f04270 */
[----:B------:R0:W-:Y:S04]  /*4c10*/  @P0 STG.E desc[UR10][R14.64+-0xc], R29 ;  /* 0xfffff41d0e000986 */ /* 0x0001e8000c10190a */
[----:B------:R-:W-:Y:S01]  /*4c20*/  @P0 STG.E desc[UR10][R14.64+-0x8], R27 ;  /* 0xfffff81b0e000986 */ /* 0x000fe2000c10190a */
[----:B0-----:R-:W-:-:S05]  /*4c30*/  @P0 IMAD.MOV.U32 R29, RZ, RZ, R27 ;  /* 0x000000ffff1d0224 */ /* 0x001fca00078e001b */
[----:B------:R-:W-:-:S13]  /*4c40*/  ISETP.GT.AND P1, PT, R29, R16, PT ;  /* 0x000000101d00720c */ /* 0x000fda0003f24270 */
[----:B------:R0:W-:Y:S04]  /*4c50*/  @P1 STG.E desc[UR10][R14.64+-0x8], R16 ;  /* 0xfffff8100e001986 */ /* 0x0001e8000c10190a */
[----:B------:R-:W-:Y:S01]  /*4c60*/  @P1 STG.E desc[UR10][R14.64+-0x4], R29 ;  /* 0xfffffc1d0e001986 */ /* 0x000fe2000c10190a */
[----:B0-----:R-:W-:Y:S01]  /*4c70*/  @P1 IMAD.MOV.U32 R16, RZ, RZ, R29 ;  /* 0x000000ffff101224 */ /* 0x001fe200078e001d */
[----:B------:R-:W-:-:S04]  /*4c80*/  IADD3 R18, P1, PT, R14, 0x20, RZ ;  /* 0x000000200e127810 */ /* 0x000fc80007f3e0ff */
[----:B------:R-:W-:Y:S02]  /*4c90*/  IADD3.X R19, PT, PT, RZ, R15, RZ, P1, !PT ;  /* 0x0000000fff137210 */ /* 0x000fe40000ffe4ff */
[----:B--2---:R-:W-:-:S13]  /*4ca0*/  ISETP.GT.AND P0, PT, R16, R17, PT ;  /* 0x000000111000720c */ /* 0x004fda0003f04270 */
[----:B------:R-:W-:Y:S04]  /*4cb0*/  @P0 STG.E desc[UR10][R14.64], R16 ;  /* 0x000000100e000986 */ /* 0x000fe8000c10190a */
[----:B------:R0:W-:Y:S02]  /*4cc0*/  @P0 STG.E desc[UR10][R14.64+-0x4], R17 ;  /* 0xfffffc110e000986 */ /* 0x0001e4000c10190a */
[----:B0-----:R-:W-:Y:S01]  /*4cd0*/  @P0 IMAD.MOV.U32 R17, RZ, RZ, R16 ;  /* 0x000000ffff110224 */ /* 0x001fe200078e0010 */
[----:B------:R-:W-:Y:S06]  /*4ce0*/  BRA.U UP0, `(.L_x_229) ;  /* 0xfffffffd00407547 */ /* 0x000fec000b83ffff */
.L_x_228:
[----:B------:R-:W-:Y:S05]  /*4cf0*/  BRA.U !UP1, `(.L_x_230) ;  /* 0x0000000109e87547 */ /* 0x000fea000b800000 */
[----:B------:R-:W-:-:S04]  /*4d00*/  IADD3 R14, PT, PT, RZ, -R12, RZ ;  /* 0x8000000cff0e7210 */ /* 0x000fc80007ffe0ff */
[----:B------:R-:W-:-:S05]  /*4d10*/  PRMT R14, R14, 0x7710, RZ ;  /* 0x000077100e0e7816 */ /* 0x000fca00000000ff */
[----:B------:R-:W-:-:S05]  /*4d20*/  VIADD R14, R14, UR9 ;  /* 0x000000090e0e7c36 */ /* 0x000fca0008000000 */
        /* <DEDUP_REMOVED lines=11> */
[----:B------:R-:W-:-:S02]  /*4de0*/  IADD3 R13, PT, PT, R13, 0x4, RZ ;  /* 0x000000040d0d7810 */ /* 0x000fc40007ffe0ff */
[----:B--2---:R-:W-:-:S13]  /*4df0*/  ISETP.GT.AND P0, PT, R16, R17, PT ;  /* 0x000000111000720c */ /* 0x004fda0003f04270 */
[----:B------:R0:W-:Y:S04]  /*4e00*/  @P0 STG.E desc[UR10][R14.64+0x4], R17 ;  /* 0x000004110e000986 */ /* 0x0001e8000c10190a */
[----:B------:R-:W-:Y:S01]  /*4e10*/  @P0 STG.E desc[UR10][R14.64+0x8], R16 ;  /* 0x000008100e000986 */ /* 0x000fe2000c10190a */
[----:B0-----:R-:W-:-:S04]  /*4e20*/  @P0 MOV R17, R16 ;  /* 0x0000001000110202 */ /* 0x001fc80000000f00 */
[----:B---3--:R-:W-:-:S13]  /*4e30*/  ISETP.GT.AND P1, PT, R17, R19, PT ;  /* 0x000000131100720c */ /* 0x008fda0003f24270 */
[----:B------:R0:W-:Y:S04]  /*4e40*/  @P1 STG.E desc[UR10][R14.64+0x8], R19 ;  /* 0x000008130e001986 */ /* 0x0001e8000c10190a */
[----:B------:R-:W-:Y:S01]  /*4e50*/  @P1 STG.E desc[UR10][R14.64+0xc], R17 ;  /* 0x00000c110e001986 */ /* 0x000fe2000c10190a */
[----:B0-----:R-:W-:-:S05]  /*4e60*/  @P1 IMAD.MOV.U32 R19, RZ, RZ, R17 ;  /* 0x000000ffff131224 */ /* 0x001fca00078e0011 */
[----:B----4-:R-:W-:-:S13]  /*4e70*/  ISETP.GT.AND P0, PT, R19, R21, PT ;  /* 0x000000151300720c */ /* 0x010fda0003f04270 */
[----:B------:R0:W-:Y:S04]  /*4e80*/  @P0 STG.E desc[UR10][R14.64+0xc], R21 ;  /* 0x00000c150e000986 */ /* 0x0001e8000c10190a */
[----:B------:R1:W-:Y:S01]  /*4e90*/  @P0 STG.E desc[UR10][R14.64+0x10], R19 ;  /* 0x000010130e000986 */ /* 0x0003e2000c10190a */
[----:B0-----:R-:W-:-:S05]  /*4ea0*/  @P0 IMAD.MOV.U32 R21, RZ, RZ, R19 ;  /* 0x000000ffff150224 */ /* 0x001fca00078e0013 */
[----:B-----5:R-:W-:-:S13]  /*4eb0*/  ISETP.GT.AND P1, PT, R21, R18, PT ;  /* 0x000000121500720c */ /* 0x020fda0003f24270 */
[----:B------:R1:W-:Y:S04]  /*4ec0*/  @P1 STG.E desc[UR10][R14.64+0x10], R18 ;  /* 0x000010120e001986 */ /* 0x0003e8000c10190a */
[----:B------:R1:W-:Y:S02]  /*4ed0*/  @P1 STG.E desc[UR10][R14.64+0x14], R21 ;  /* 0x000014150e001986 */ /* 0x0003e4000c10190a */
.L_x_231:
[----:B------:R-:W-:Y:S05]  /*4ee0*/  @!P2 BRA `(.L_x_230) ;  /* 0x00000000006ca947 */ /* 0x000fea0003800000 */
[----:B-1----:R-:W-:-:S05]  /*4ef0*/  IMAD.MOV R14, RZ, RZ, -R0 ;  /* 0x000000ffff0e7224 */ /* 0x002fca00078e0a00 */
[----:B------:R-:W-:-:S05]  /*4f00*/  PRMT R14, R14, 0x7710, RZ ;  /* 0x000077100e0e7816 */ /* 0x000fca00000000ff */
[----:B------:R-:W-:-:S05]  /*4f10*/  VIADD R14, R14, UR7 ;  /* 0x000000070e0e7c36 */ /* 0x000fca0008000000 */
        /* <DEDUP_REMOVED lines=17> */
.L_x_232:
[----:B------:R-:W-:Y:S05]  /*5030*/  @P2 BRA `(.L_x_230) ;  /* 0x0000000000182947 */ /* 0x000fea0003800000 */
[----:B-1----:R-:W-:-:S05]  /*5040*/  IMAD.WIDE.U32 R14, R13, 0x4, R8 ;  /* 0x000000040d0e7825 */ /* 0x002fca00078e0008 */
[----:B------:R-:W2:Y:S04]  /*5050*/  LDG.E R13, desc[UR10][R14.64+0x4] ;  /* 0x0000040a0e0d7981 */ /* 0x000ea8000c1e1900 */
[----:B------:R-:W2:Y:S02]  /*5060*/  LDG.E R16, desc[UR10][R14.64+0x8] ;  /* 0x0000080a0e107981 */ /* 0x000ea4000c1e1900 */
[----:B--2---:R-:W-:-:S13]  /*5070*/  ISETP.GT.AND P0, PT, R13, R16, PT ;  /* 0x000000100d00720c */ /* 0x004fda0003f04270 */
[----:B------:R0:W-:Y:S04]  /*5080*/  @P0 STG.E desc[UR10][R14.64+0x4], R16 ;  /* 0x000004100e000986 */ /* 0x0001e8000c10190a */
[----:B------:R0:W-:Y:S02]  /*5090*/  @P0 STG.E desc[UR10][R14.64+0x8], R13 ;  /* 0x0000080d0e000986 */ /* 0x0001e4000c10190a */
.L_x_230:
[----:B------:R-:W-:Y:S01]  /*50a0*/  UIADD3 UR4, UPT, UPT, UR4, 0x1, URZ ;  /* 0x0000000104047890 */ /* 0x000fe2000fffe0ff */
[----:B------:R-:W-:Y:S01]  /*50b0*/  VIADD R12, R12, 0x1 ;  /* 0x000000010c0c7836 */ /* 0x000fe20000000000 */
[----:B------:R-:W-:Y:S02]  /*50c0*/  IADD3 R0, PT, PT, R0, 0x1, RZ ;  /* 0x0000000100007810 */ /* 0x000fe40007ffe0ff */
[----:B------:R-:W-:-:S09]  /*50d0*/  UISETP.NE.AND UP0, UPT, UR4, UR8, UPT ;  /* 0x000000080400728c */ /* 0x000fd2000bf05270 */
[----:B------:R-:W-:Y:S05]  /*50e0*/  BRA.U UP0, `(.L_x_233) ;  /* 0xfffffff900007547 */ /* 0x000fea000b83ffff */
[----:B------:R-:W2:Y:S02]  /*50f0*/  LDC.64 R6, c[0x0][0x388] ;  /* 0x0000e200ff067b82 */ /* 0x000ea40000000a00 */
[----:B--2---:R3:W5:Y:S02]  /*5100*/  LDG.E R0, desc[UR10][R6.64] ;  /* 0x0000000a06007981 */ /* 0x004764000c1e1900 */
.L_x_227:
[----:B-----5:R-:W-:Y:S01]  /*5110*/  ISETP.LE.AND P0, PT, R0, UR6, PT ;  /* 0x0000000600007c0c */ /* 0x020fe2000bf03270 */
[----:B------:R-:W-:-:S12]  /*5120*/  UIADD3 UR6, UPT, UPT, UR6, 0x1, URZ ;  /* 0x0000000106067890 */ /* 0x000fd8000fffe0ff */
[----:B------:R-:W-:Y:S05]  /*5130*/  @!P0 BRA `(.L_x_234) ;  /* 0xfffffff400848947 */ /* 0x000fea000383ffff */
[----:B------:R-:W-:Y:S05]  /*5140*/  EXIT ;  /* 0x000000000000794d */ /* 0x000fea0003800000 */
        .weak           $__internal_4_$__cuda_sm20_div_rn_f64_full
        .type           $__internal_4_$__cuda_sm20_div_rn_f64_full,@function
        .size           $__internal_4_$__cuda_sm20_div_rn_f64_full,($__internal_5_$__cuda_sm20_dsqrt_rn_f64_mediumpath_v1 - $__internal_4_$__cuda_sm20_div_rn_f64_full)
$__internal_4_$__cuda_sm20_div_rn_f64_full:
[C---:B------:R-:W-:Y:S01]  /*5150*/  FSETP.GEU.AND P0, PT, |R15|.reuse, 1.469367938527859385e-39, PT ;  /* 0x001000000f00780b */ /* 0x040fe20003f0e200 */
[----:B------:R-:W-:Y:S01]  /*5160*/  IMAD.MOV.U32 R18, RZ, RZ, 0x1 ;  /* 0x00000001ff127424 */ /* 0x000fe200078e00ff */
[----:B------:R-:W-:Y:S01]  /*5170*/  LOP3.LUT R12, R15, 0x800fffff, RZ, 0xc0, !PT ;  /* 0x800fffff0f0c7812 */ /* 0x000fe200078ec0ff */
[----:B------:R-:W-:Y:S01]  /*5180*/  BSSY.RECONVERGENT B0, `(.L_x_235) ;  /* 0x0000054000007945 */ /* 0x000fe20003800200 */
[C---:B------:R-:W-:Y:S02]  /*5190*/  FSETP.GEU.AND P2, PT, |R17|.reuse, 1.469367938527859385e-39, PT ;  /* 0x001000001100780b */ /* 0x040fe40003f4e200 */
[----:B------:R-:W-:Y:S01]  /*51a0*/  LOP3.LUT R13, R12, 0x3ff00000, RZ, 0xfc, !PT ;  /* 0x3ff000000c0d7812 */ /* 0x000fe200078efcff */
[----:B------:R-:W-:Y:S01]  /*51b0*/  IMAD.MOV.U32 R12, RZ, RZ, R14 ;  /* 0x000000ffff0c7224 */ /* 0x000fe200078e000e */
[----:B------:R-:W-:Y:S02]  /*51c0*/  LOP3.LUT R3, R17, 0x7ff00000, RZ, 0xc0, !PT ;  /* 0x7ff0000011037812 */ /* 0x000fe400078ec0ff */
[----:B------:R-:W-:-:S03]  /*51d0*/  LOP3.LUT R24, R15, 0x7ff00000, RZ, 0xc0, !PT ;  /* 0x7ff000000f187812 */ /* 0x000fc600078ec0ff */
[----:B------:R-:W-:Y:S01]  /*51e0*/  @!P0 DMUL R12, R14, 8.98846567431157953865e+307 ;  /* 0x7fe000000e0c8828 */ /* 0x000fe20000000000 */
[----:B------:R-:W-:-:S03]  /*51f0*/  ISETP.GE.U32.AND P1, PT, R3, R24, PT ;  /* 0x000000180300720c */ /* 0x000fc60003f26070 */
[----:B------:R-:W-:Y:S01]  /*5200*/  @!P2 LOP3.LUT R4, R15, 0x7ff00000, RZ, 0xc0, !PT ;  /* 0x7ff000000f04a812 */ /* 0x000fe200078ec0ff */
[----:B------:R-:W-:Y:S01]  /*5210*/  @!P2 IMAD.MOV.U32 R26, RZ, RZ, RZ ;  /* 0x000000ffff1aa224 */ /* 0x000fe200078e00ff */
[----:B------:R-:W0:Y:S02]  /*5220*/  MUFU.RCP64H R19, R13 ;  /* 0x0000000d00137308 */ /* 0x000e240000001800 */
[----:B------:R-:W-:Y:S02]  /*5230*/  @!P2 ISETP.GE.U32.AND P3, PT, R3, R4, PT ;  /* 0x000000040300a20c */ /* 0x000fe40003f66070 */
[----:B------:R-:W-:Y:S02]  /*5240*/  MOV R4, 0x1ca00000 ;  /* 0x1ca0000000047802 */ /* 0x000fe40000000f00 */
[----:B------:R-:W-:Y:S02]  /*5250*/  @!P0 LOP3.LUT R24, R13, 0x7ff00000, RZ, 0xc0, !PT ;  /* 0x7ff000000d188812 */ /* 0x000fe400078ec0ff */
[----:B------:R-:W-:-:S04]  /*5260*/  @!P2 SEL R5, R4, 0x63400000, !P3 ;  /* 0x634000000405a807 */ /* 0x000fc80005800000 */
[----:B------:R-:W-:-:S04]  /*5270*/  @!P2 LOP3.LUT R5, R5, 0x80000000, R17, 0xf8, !PT ;  /* 0x800000000505a812 */ /* 0x000fc800078ef811 */
[----:B------:R-:W-:Y:S01]  /*5280*/  @!P2 LOP3.LUT R27, R5, 0x100000, RZ, 0xfc, !PT ;  /* 0x00100000051ba812 */ /* 0x000fe200078efcff */
[----:B0-----:R-:W-:Y:S01]  /*5290*/  DFMA R20, R18, -R12, 1 ;  /* 0x3ff000001214742b */ /* 0x001fe2000000080c */
[----:B------:R-:W-:-:S07]  /*52a0*/  MOV R5, R3 ;  /* 0x0000000300057202 */ /* 0x000fce0000000f00 */
[----:B------:R-:W-:-:S08]  /*52b0*/  DFMA R20, R20, R20, R20 ;  /* 0x000000141414722b */ /* 0x000fd00000000014 */
[----:B------:R-:W-:Y:S01]  /*52c0*/  DFMA R20, R18, R20, R18 ;  /* 0x000000141214722b */ /* 0x000fe20000000012 */
[----:B------:R-:W-:Y:S01]  /*52d0*/  SEL R19, R4, 0x63400000, !P1 ;  /* 0x6340000004137807 */ /* 0x000fe20004800000 */
[----:B------:R-:W-:-:S03]  /*52e0*/  IMAD.MOV.U32 R18, RZ, RZ, R16 ;  /* 0x000000ffff127224 */ /* 0x000fc600078e0010 */
[----:B------:R-:W-:-:S03]  /*52f0*/  LOP3.LUT R19, R19, 0x800fffff, R17, 0xf8, !PT ;  /* 0x800fffff13137812 */ /* 0x000fc600078ef811 */
[----:B------:R-:W-:-:S03]  /*5300*/  DFMA R28, R20, -R12, 1 ;  /* 0x3ff00000141c742b */ /* 0x000fc6000000080c */
[----:B------:R-:W-:-:S05]  /*5310*/  @!P2 DFMA R18, R18, 2, -R26 ;  /* 0x400000001212a82b */ /* 0x000fca000000081a */
[----:B------:R-:W-:-:S05]  /*5320*/  DFMA R28, R20, R28, R20 ;  /* 0x0000001c141c722b */ /* 0x000fca0000000014 */
[----:B------:R-:W-:-:S03]  /*5330*/  @!P2 LOP3.LUT R5, R19, 0x7ff00000, RZ, 0xc0, !PT ;  /* 0x7ff000001305a812 */ /* 0x000fc600078ec0ff */
[----:B------:R-:W-:Y:S02]  /*5340*/  DMUL R26, R28, R18 ;  /* 0x000000121c1a7228 */ /* 0x000fe40000000000 */
[----:B------:R-:W-:-:S05]  /*5350*/  VIADD R25, R5, 0xffffffff ;  /* 0xffffffff05197836 */ /* 0x000fca0000000000 */
[----:B------:R-:W-:Y:S01]  /*5360*/  ISETP.GT.U32.AND P0, PT, R25, 0x7feffffe, PT ;  /* 0x7feffffe1900780c */ /* 0x000fe20003f04070 */
[----:B------:R-:W-:Y:S01]  /*5370*/  VIADD R25, R24, 0xffffffff ;  /* 0xffffffff18197836 */ /* 0x000fe20000000000 */
[----:B------:R-:W-:-:S04]  /*5380*/  DFMA R20, R26, -R12, R18 ;  /* 0x8000000c1a14722b */ /* 0x000fc80000000012 */
[----:B------:R-:W-:-:S04]  /*5390*/  ISETP.GT.U32.OR P0, PT, R25, 0x7feffffe, P0 ;  /* 0x7feffffe1900780c */ /* 0x000fc80000704470 */
[----:B------:R-:W-:-:S09]  /*53a0*/  DFMA R20, R28, R20, R26 ;  /* 0x000000141c14722b */ /* 0x000fd2000000001a */
        /* <DEDUP_REMOVED lines=13> */
[----:B------:R-:W-:-:S04]  /*5480*/  MOV R12, RZ ;  /* 0x000000ff000c7202 */ /* 0x000fc80000000f00 */
[C---:B------:R-:W-:Y:S02]  /*5490*/  FSETP.NEU.AND P0, PT, R13.reuse, RZ, PT ;  /* 0x000000ff0d00720b */ /* 0x040fe40003f0d000 */
[----:B------:R-:W-:-:S04]  /*54a0*/  LOP3.LUT R15, R13, 0x80000000, R15, 0x48, !PT ;  /* 0x800000000d0f7812 */ /* 0x000fc800078e480f */
[----:B------:R-:W-:-:S07]  /*54b0*/  LOP3.LUT R13, R15, R5, RZ, 0xfc, !PT ;  /* 0x000000050f0d7212 */ /* 0x000fce00078efcff */
[----:B------:R-:W-:Y:S05]  /*54c0*/  @!P0 BRA `(.L_x_237) ;  /* 0x00000000007c8947 */ /* 0x000fea0003800000 */
[----:B------:R-:W-:Y:S01]  /*54d0*/  IMAD.MOV R5, RZ, RZ, -R3 ;  /* 0x000000ffff057224 */ /* 0x000fe200078e0a03 */
[----:B------:R-:W-:Y:S01]  /*54e0*/  DMUL.RP R12, R20, R12 ;  /* 0x0000000c140c7228 */ /* 0x000fe20000008000 */
[----:B------:R-:W-:Y:S01]  /*54f0*/  IMAD.MOV.U32 R4, RZ, RZ, RZ ;  /* 0x000000ffff047224 */ /* 0x000fe200078e00ff */
[----:B------:R-:W-:-:S05]  /*5500*/  IADD3 R3, PT, PT, -R3, -0x43300000, RZ ;  /* 0xbcd0000003037810 */ /* 0x000fca0007ffe1ff */
[----:B------:R-:W-:-:S03]  /*5510*/  DFMA R4, R26, -R4, R20 ;  /* 0x800000041a04722b */ /* 0x000fc60000000014 */
[----:B------:R-:W-:-:S07]  /*5520*/  LOP3.LUT R15, R13, R15, RZ, 0x3c, !PT ;  /* 0x0000000f0d0f7212 */ /* 0x000fce00078e3cff */
[----:B------:R-:W-:-:S04]  /*5530*/  FSETP.NEU.AND P0, PT, |R5|, R3, PT ;  /* 0x000000030500720b */ /* 0x000fc80003f0d200 */
[----:B------:R-:W-:Y:S02]  /*5540*/  FSEL R26, R12, R26, !P0 ;  /* 0x0000001a0c1a7208 */ /* 0x000fe40004000000 */
[----:B------:R-:W-:Y:S01]  /*5550*/  FSEL R27, R15, R27, !P0 ;  /* 0x0000001b0f1b7208 */ /* 0x000fe20004000000 */
[----:B------:R-:W-:Y:S06]  /*5560*/  BRA `(.L_x_237) ;  /* 0x0000000000547947 */ /* 0x000fec0003800000 */
.L_x_236:
[----:B------:R-:W-:-:S14]  /*5570*/  DSETP.NAN.AND P0, PT, R16, R16, PT ;  /* 0x000000101000722a */ /* 0x000fdc0003f08000 */
[----:B------:R-:W-:Y:S05]  /*5580*/  @P0 BRA `(.L_x_238) ;  /* 0x0000000000440947 */ /* 0x000fea0003800000 */
[----:B------:R-:W-:-:S14]  /*5590*/  DSETP.NAN.AND P0, PT, R14, R14, PT ;  /* 0x0000000e0e00722a */ /* 0x000fdc0003f08000 */
[----:B------:R-:W-:Y:S05]  /*55a0*/  @P0 BRA `(.L_x_239) ;  /* 0x0000000000300947 */ /* 0x000fea0003800000 */
[----:B------:R-:W-:Y:S01]  /*55b0*/  ISETP.NE.AND P0, PT, R5, R24, PT ;  /* 0x000000180500720c */ /* 0x000fe20003f05270 */
[----:B------:R-:W-:Y:S01]  /*55c0*/  IMAD.MOV.U32 R27, RZ, RZ, -0x80000 ;  /* 0xfff80000ff1b7424 */ /* 0x000fe200078e00ff */
[----:B------:R-:W-:-:S11]  /*55d0*/  MOV R26, 0x0 ;  /* 0x00000000001a7802 */ /* 0x000fd60000000f00 */
[----:B------:R-:W-:Y:S05]  /*55e0*/  @!P0 BRA `(.L_x_237) ;  /* 0x0000000000348947 */ /* 0x000fea0003800000 */
[----:B------:R-:W-:Y:S02]  /*55f0*/  ISETP.NE.AND P0, PT, R5, 0x7ff00000, PT ;  /* 0x7ff000000500780c */ /* 0x000fe40003f05270 */
[----:B------:R-:W-:Y:S02]  /*5600*/  LOP3.LUT R27, R17, 0x80000000, R15, 0x48, !PT ;  /* 0x80000000111b7812 */ /* 0x000fe400078e480f */
[----:B------:R-:W-:-:S13]  /*5610*/  ISETP.EQ.OR P0, PT, R24, RZ, !P0 ;  /* 0x000000ff1800720c */ /* 0x000fda0004702670 */
[----:B------:R-:W-:Y:S01]  /*5620*/  @P0 LOP3.LUT R3, R27, 0x7ff00000, RZ, 0xfc, !PT ;  /* 0x7ff000001b030812 */ /* 0x000fe200078efcff */
[----:B------:R-:W-:Y:S01]  /*5630*/  @!P0 IMAD.MOV.U32 R26, RZ, RZ, RZ ;  /* 0x000000ffff1a8224 */ /* 0x000fe200078e00ff */
[----:B------:R-:W-:-:S03]  /*5640*/  @P0 MOV R26, RZ ;  /* 0x000000ff001a0202 */ /* 0x000fc60000000f00 */
[----:B------:R-:W-:Y:S01]  /*5650*/  @P0 IMAD.MOV.U32 R27, RZ, RZ, R3 ;  /* 0x000000ffff1b0224 */ /* 0x000fe200078e0003 */
[----:B------:R-:W-:Y:S06]  /*5660*/  BRA `(.L_x_237) ;  /* 0x0000000000147947 */ /* 0x000fec0003800000 */
.L_x_239:
[----:B------:R-:W-:Y:S01]  /*5670*/  LOP3.LUT R27, R15, 0x80000, RZ, 0xfc, !PT ;  /* 0x000800000f1b7812 */ /* 0x000fe200078efcff */
[----:B------:R-:W-:Y:S01]  /*5680*/  IMAD.MOV.U32 R26, RZ, RZ, R14 ;  /* 0x000000ffff1a7224 */ /* 0x000fe200078e000e */
[----:B------:R-:W-:Y:S06]  /*5690*/  BRA `(.L_x_237) ;  /* 0x0000000000087947 */ /* 0x000fec0003800000 */
.L_x_238:
[----:B------:R-:W-:Y:S02]  /*56a0*/  LOP3.LUT R27, R17, 0x80000, RZ, 0xfc, !PT ;  /* 0x00080000111b7812 */ /* 0x000fe400078efcff */
[----:B------:R-:W-:-:S07]  /*56b0*/  MOV R26, R16 ;  /* 0x00000010001a7202 */ /* 0x000fce0000000f00 */
.L_x_237:
[----:B------:R-:W-:Y:S05]  /*56c0*/  BSYNC.RECONVERGENT B0 ;  /* 0x0000000000007941 */ /* 0x000fea0003800200 */
.L_x_235:
[----:B------:R-:W-:Y:S01]  /*56d0*/  MOV R4, R0 ;  /* 0x0000000000047202 */ /* 0x000fe20000000f00 */
[----:B------:R-:W-:Y:S02]  /*56e0*/  IMAD.MOV.U32 R5, RZ, RZ, 0x0 ;  /* 0x00000000ff057424 */ /* 0x000fe400078e00ff */
[----:B------:R-:W-:Y:S02]  /*56f0*/  IMAD.MOV.U32 R12, RZ, RZ, R26 ;  /* 0x000000ffff0c7224 */ /* 0x000fe400078e001a */
[----:B------:R-:W-:Y:S01]  /*5700*/  IMAD.MOV.U32 R13, RZ, RZ, R27 ;  /* 0x000000ffff0d7224 */ /* 0x000fe200078e001b */
[----:B------:R-:W-:Y:S06]  /*5710*/  RET.REL.NODEC R4 `(_Z5crossPjPiS0_P4goodS0_i) ;  /* 0xffffffa804387950 */ /* 0x000fec0003c3ffff */
        .weak           $__internal_5_$__cuda_sm20_dsqrt_rn_f64_mediumpath_v1
        .type           $__internal_5_$__cuda_sm20_dsqrt_rn_f64_mediumpath_v1,@function
        .size           $__internal_5_$__cuda_sm20_dsqrt_rn_f64_mediumpath_v1,(.L_x_266 - $__internal_5_$__cuda_sm20_dsqrt_rn_f64_mediumpath_v1)
$__internal_5_$__cuda_sm20_dsqrt_rn_f64_mediumpath_v1:
[----:B------:R-:W-:Y:S01]  /*5720*/  ISETP.GE.U32.AND P0, PT, R4, -0x3400000, PT ;  /* 0xfcc000000400780c */ /* 0x000fe20003f06070 */
[----:B------:R-:W-:Y:S01]  /*5730*/  BSSY.RECONVERGENT B1, `(.L_x_240) ;  /* 0x0000026000017945 */ /* 0x000fe20003800200 */
[----:B------:R-:W-:Y:S01]  /*5740*/  IMAD.MOV.U32 R18, RZ, RZ, R20 ;  /* 0x000000ffff127224 */ /* 0x000fe200078e0014 */
[----:B------:R-:W-:Y:S01]  /*5750*/  MOV R4, R14 ;  /* 0x0000000e00047202 */ /* 0x000fe20000000f00 */
[----:B------:R-:W-:-:S09]  /*5760*/  IMAD.MOV.U32 R5, RZ, RZ, R15 ;  /* 0x000000ffff057224 */ /* 0x000fd200078e000f */
        /* <DEDUP_REMOVED lines=9> */
.L_x_241:
        /* <DEDUP_REMOVED lines=9> */
[----:B------:R-:W-:Y:S01]  /*5890*/  MOV R14, 0x0 ;  /* 0x00000000000e7802 */ /* 0x000fe20000000f00 */
[----:B------:R-:W-:Y:S02]  /*58a0*/  IMAD.MOV.U32 R6, RZ, RZ, RZ ;  /* 0x000000ffff067224 */ /* 0x000fe400078e00ff */
[----:B------:R-:W-:Y:S02]  /*58b0*/  IMAD.MOV.U32 R15, RZ, RZ, 0x3fd80000 ;  /* 0x3fd80000ff0f7424 */ /* 0x000fe400078e00ff */
[----:B------:R-:W0:Y:S02]  /*58c0*/  MUFU.RSQ64H R7, R5 ;  /* 0x0000000500077308 */ /* 0x000e240000001c00 */
        /* <DEDUP_REMOVED lines=9> */
[----:B------:R-:W-:Y:S01]  /*5960*/  IADD3 R5, PT, PT, R5, -0x3500000, RZ ;  /* 0xfcb0000005057810 */ /* 0x000fe20007ffe0ff */
[----:B------:R-:W-:Y:S06]  /*5970*/  BRA `(.L_x_242) ;  /* 0x0000000000047947 */ /* 0x000fec0003800000 */
.L_x_243:
[----:B------:R-:W-:-:S11]  /*5980*/  DADD R4, R6, R6 ;  /* 0x0000000006047229 */ /* 0x000fd60000000006 */
.L_x_242:
[----:B------:R-:W-:Y:S05]  /*5990*/  BSYNC.RECONVERGENT B1 ;  /* 0x0000000000017941 */ /* 0x000fea0003800200 */
.L_x_240:
[----:B------:R-:W-:Y:S01]  /*59a0*/  IMAD.MOV.U32 R6, RZ, RZ, R4 ;  /* 0x000000ffff067224 */ /* 0x000fe200078e0004 */
[----:B------:R-:W-:Y:S01]  /*59b0*/  MOV R4, R0 ;  /* 0x0000000000047202 */ /* 0x000fe20000000f00 */
[----:B------:R-:W-:Y:S02]  /*59c0*/  IMAD.MOV.U32 R7, RZ, RZ, R5 ;  /* 0x000000ffff077224 */ /* 0x000fe400078e0005 */
[----:B------:R-:W-:-:S04]  /*59d0*/  IMAD.MOV.U32 R5, RZ, RZ, 0x0 ;  /* 0x00000000ff057424 */ /* 0x000fc800078e00ff */
[----:B------:R-:W-:Y:S05]  /*59e0*/  RET.REL.NODEC R4 `(_Z5crossPjPiS0_P4goodS0_i) ;  /* 0xffffffa404847950 */ /* 0x000fea0003c3ffff */
.L_x_244:
        /* <DEDUP_REMOVED lines=9> */
.L_x_266:


//--------------------- .text._Z9CalculatePP2obP4goodPiS4_S4_i --------------------------
	.section	.text._Z9CalculatePP2obP4goodPiS4_S4_i,"ax",@progbits
	.align	128
        .global         _Z9CalculatePP2obP4goodPiS4_S4_i
        .type           _Z9CalculatePP2obP4goodPiS4_S4_i,@function
        .size           _Z9CalculatePP2obP4goodPiS4_S4_i,(.L_x_271 - _Z9CalculatePP2obP4goodPiS4_S4_i)
        .other          _Z9CalculatePP2obP4goodPiS4_S4_i,@"STO_CUDA_ENTRY STV_DEFAULT"
_Z9CalculatePP2obP4goodPiS4_S4_i:
.text._Z9CalculatePP2obP4goodPiS4_S4_i:
[----:B------:R-:W0:Y:S01]  /*0000*/  LDC R1, c[0x0][0x37c] ;  /* 0x0000df00ff017b82 */ /* 0x000e220000000800 */
[----:B------:R-:W1:Y:S01]  /*0010*/  LDCU UR4, c[0x0][0x3a8] ;  /* 0x00007500ff0477ac */ /* 0x000e620008000800 */
[----:B0-----:R-:W-:Y:S01]  /*0020*/  VIADD R1, R1, 0xffffe030 ;  /* 0xffffe03001017836 */ /* 0x001fe20000000000 */
[----:B-1----:R-:W-:-:S09]  /*0030*/  UISETP.NE.AND UP0, UPT, UR4, 0x65, UPT ;  /* 0x000000650400788c */ /* 0x002fd2000bf05270 */
[----:B------:R-:W-:Y:S05]  /*0040*/  BRA.U UP0, `(.L_x_245) ;  /* 0x00000001001c7547 */ /* 0x000fea000b800000 */
[----:B------:R-:W0:Y:S01]  /*0050*/  S2R R3, SR_CTAID.X ;  /* 0x0000000000037919 */ /* 0x000e220000002500 */
[----:B------:R-:W0:Y:S01]  /*0060*/  LDCU UR4, c[0x0][0x360] ;  /* 0x00006c00ff0477ac */ /* 0x000e220008000800 */
[----:B------:R-:W0:Y:S02]  /*0070*/  S2R R0, SR_TID.X ;  /* 0x0000000000007919 */ /* 0x000e240000002100 */
[----:B0-----:R-:W-:Y:S01]  /*0080*/  IMAD R3, R3, UR4, R0 ;  /* 0x0000000403037c24 */ /* 0x001fe2000f8e0200 */
[----:B------:R-:W-:-:S03]  /*0090*/  UMOV UR4, 0x65 ;  /* 0x0000006500047882 */ /* 0x000fc60000000000 */
[----:B------:R-:W-:Y:S01]  /*00a0*/  VIADD R3, R3, 0x1 ;  /* 0x0000000103037836 */ /* 0x000fe20000000000 */
[----:B------:R-:W-:Y:S06]  /*00b0*/  BRA `(.L_x_246) ;  /* 0x0000000000187947 */ /* 0x000fec0003800000 */
.L_x_245:
[----:B------:R-:W0:Y:S01]  /*00c0*/  S2R R3, SR_CTAID.X ;  /* 0x0000000000037919 */ /* 0x000e220000002500 */
[----:B------:R-:W0:Y:S01]  /*00d0*/  LDCU UR5, c[0x0][0x360] ;  /* 0x00006c00ff0577ac */ /* 0x000e220008000800 */
[----:B------:R-:W0:Y:S01]  /*00e0*/  S2R R0, SR_TID.X ;  /* 0x0000000000007919 */ /* 0x000e220000002100 */
[----:B------:R-:W-:Y:S01]  /*00f0*/  UIADD3 UR4, UPT, UPT, UR4, 0x64, URZ ;  /* 0x0000006404047890 */ /* 0x000fe2000fffe0ff */
[----:B0-----:R-:W-:-:S04]  /*0100*/  IMAD R3, R3, UR5, R0 ;  /* 0x0000000503037c24 */ /* 0x001fc8000f8e0200 */
[----:B------:R-:W-:-:S07]  /*0110*/  VIADD R3, R3, 0x65 ;  /* 0x0000006503037836 */ /* 0x000fce0000000000 */
.L_x_246:
[----:B------:R-:W-:-:S13]  /*0120*/  ISETP.GE.AND P0, PT, R3, UR4, PT ;  /* 0x0000000403007c0c */ /* 0x000fda000bf06270 */
        /* <DEDUP_REMOVED lines=1009> */
[----:B------:R-:W-:-:S03]  /*4040*/  HFMA2 R2, -RZ, RZ, 0, 0 ;  /* 0x00000000ff027431 */ /* 0x000fc600000001ff */
        /* <DEDUP_REMOVED lines=13> */
[----:B--2---:R-:W-:-:S13]  /*4120*/  ISETP.GE.AND P0, PT, R0, 0x1, PT ;  /* 0x000000010000780c */ /* 0x004fda0003f06270 */
[----:B-1----:R-:W-:Y:S05]  /*4130*/  @!P0 BRA `(.L_x_247) ;  /* 0x0000000c00d88947 */ /* 0x002fea0003800000 */
[----:B------:R-:W0:Y:S01]  /*4140*/  LDC.64 R6, c[0x0][0x388] ;  /* 0x0000e200ff067b82 */ /* 0x000e220000000a00 */
[C---:B------:R-:W-:Y:S01]  /*4150*/  ISETP.GE.U32.AND P0, PT, R0.reuse, 0x4, PT ;  /* 0x000000040000780c */ /* 0x040fe20003f06070 */
[C---:B------:R-:W-:Y:S01]  /*4160*/  VIADD R4, R1.reuse, 0xfe8 ;  /* 0x00000fe801047836 */ /* 0x040fe20000000000 */
[----:B------:R-:W-:Y:S01]  /*4170*/  LOP3.LUT R23, R0, 0x3, RZ, 0xc0, !PT ;  /* 0x0000000300177812 */ /* 0x000fe200078ec0ff */
[----:B------:R-:W-:Y:S01]  /*4180*/  VIADD R5, R1, 0x17dc ;  /* 0x000017dc01057836 */ /* 0x000fe20000000000 */
[----:B------:R-:W-:Y:S01]  /*4190*/  MOV R19, 0x1 ;  /* 0x0000000100137802 */ /* 0x000fe20000000f00 */
[----:B0-----:R-:W-:-:S08]  /*41a0*/  IMAD.WIDE R6, R3, 0x17e8, R6 ;  /* 0x000017e803067825 */ /* 0x001fd000078e0206 */
[----:B------:R-:W-:Y:S05]  /*41b0*/  @!P0 BRA `(.L_x_248) ;  /* 0x0000000000908947 */ /* 0x000fea0003800000 */
[----:B------:R-:W-:Y:S01]  /*41c0*/  LOP3.LUT R2, R0, 0x7ffffffc, RZ, 0xc0, !PT ;  /* 0x7ffffffc00027812 */ /* 0x000fe200078ec0ff */
[----:B------:R-:W-:-:S07]  /*41d0*/  IMAD.MOV.U32 R15, RZ, RZ, 0x1 ;  /* 0x00000001ff0f7424 */ /* 0x000fce00078e00ff */
.L_x_249:
[----:B0-----:R-:W0:Y:S01]  /*41e0*/  LDC.64 R10, c[0x0][0x390] ;  /* 0x0000e400ff0a7b82 */ /* 0x001e220000000a00 */
[----:B------:R-:W-:-:S05]  /*41f0*/  IMAD.WIDE.U32 R12, R15, 0x4, R6 ;  /* 0x000000040f0c7825 */ /* 0x000fca00078e0006 */
[----:B------:R-:W2:Y:S02]  /*4200*/  LDG.E R14, desc[UR6][R12.64+0xff0] ;  /* 0x000ff0060c0e7981 */ /* 0x000ea4000c1e1900 */
[----:B------:R-:W1:Y:S02]  /*4210*/  LDC.64 R8, c[0x0][0x398] ;  /* 0x0000e600ff087b82 */ /* 0x000e640000000a00 */
[----:B------:R-:W3:Y:S04]  /*4220*/  LDG.E R24, desc[UR6][R12.64+0xff4] ;  /* 0x000ff4060c187981 */ /* 0x000ee8000c1e1900 */
[----:B------:R-:W4:Y:S04]  /*4230*/  LDG.E R22, desc[UR6][R12.64+0xff8] ;  /* 0x000ff8060c167981 */ /* 0x000f28000c1e1900 */
[----:B------:R-:W5:Y:S01]  /*4240*/  LDG.E R26, desc[UR6][R12.64+0xffc] ;  /* 0x000ffc060c1a7981 */ /* 0x000f62000c1e1900 */
[----:B0-----:R-:W-:-:S05]  /*4250*/  IMAD.WIDE.U32 R10, R15, 0x4, R10 ;  /* 0x000000040f0a7825 */ /* 0x001fca00078e000a */
[----:B------:R-:W5:Y:S01]  /*4260*/  LDG.E R21, desc[UR6][R10.64] ;  /* 0x000000060a157981 */ /* 0x000f62000c1e1900 */
[----:B-1----:R-:W-:-:S03]  /*4270*/  IMAD.WIDE.U32 R8, R15, 0x4, R8 ;  /* 0x000000040f087825 */ /* 0x002fc600078e0008 */
[----:B------:R-:W5:Y:S04]  /*4280*/  LDG.E R17, desc[UR6][R10.64+0x4] ;  /* 0x000004060a117981 */ /* 0x000f68000c1e1900 */
[----:B------:R-:W5:Y:S04]  /*4290*/  LDG.E R16, desc[UR6][R8.64] ;  /* 0x0000000608107981 */ /* 0x000f68000c1e1900 */
[----:B------:R-:W5:Y:S04]  /*42a0*/  LDG.E R20, desc[UR6][R8.64+0x4] ;  /* 0x0000040608147981 */ /* 0x000f68000c1e1900 */
[----:B------:R-:W5:Y:S04]  /*42b0*/  LDG.E R19, desc[UR6][R10.64+0x8] ;  /* 0x000008060a137981 */ /* 0x000f68000c1e1900 */
[----:B------:R-:W5:Y:S04]  /*42c0*/  LDG.E R18, desc[UR6][R8.64+0x8] ;  /* 0x0000080608127981 */ /* 0x000f68000c1e1900 */
[----:B------:R-:W5:Y:S04]  /*42d0*/  LDG.E R25, desc[UR6][R10.64+0xc] ;  /* 0x00000c060a197981 */ /* 0x000f68000c1e1900 */
[----:B------:R0:W5:Y:S02]  /*42e0*/  LDG.E R27, desc[UR6][R8.64+0xc] ;  /* 0x00000c06081b7981 */ /* 0x000164000c1e1900 */
[----:B0-----:R-:W-:-:S04]  /*42f0*/  IADD3 R9, PT, PT, R15, 0x3, RZ ;  /* 0x000000030f097810 */ /* 0x001fc80007ffe0ff */
[----:B------:R-:W-:Y:S01]  /*4300*/  ISETP.NE.AND P0, PT, R9, R2, PT ;  /* 0x000000020900720c */ /* 0x000fe20003f05270 */
[----:B------:R-:W-:Y:S02]  /*4310*/  VIADD R15, R15, 0x4 ;  /* 0x000000040f0f7836 */ /* 0x000fe40000000000 */
[--C-:B--2---:R-:W-:Y:S01]  /*4320*/  IMAD R14, R14, 0x4, R1.reuse ;  /* 0x000000040e0e7824 */ /* 0x104fe200078e0201 */
[----:B---3--:R-:W-:Y:S01]  /*4330*/  LEA R24, R24, R1, 0x2 ;  /* 0x0000000118187211 */ /* 0x008fe200078e10ff */
[--C-:B----4-:R-:W-:Y:S02]  /*4340*/  IMAD R22, R22, 0x4, R1.reuse ;  /* 0x0000000416167824 */ /* 0x110fe400078e0201 */
[----:B-----5:R-:W-:Y:S01]  /*4350*/  IMAD R26, R26, 0x4, R1 ;  /* 0x000000041a1a7824 */ /* 0x020fe200078e0201 */
[----:B------:R0:W-:Y:S04]  /*4360*/  STL [R14], R21 ;  /* 0x000000150e007387 */ /* 0x0001e80000100800 */
[----:B------:R0:W-:Y:S04]  /*4370*/  STL [R14+0x7f4], R16 ;  /* 0x0007f4100e007387 */ /* 0x0001e80000100800 */
[----:B------:R0:W-:Y:S04]  /*4380*/  STL [R24], R17 ;  /* 0x0000001118007387 */ /* 0x0001e80000100800 */
[----:B------:R0:W-:Y:S04]  /*4390*/  STL [R24+0x7f4], R20 ;  /* 0x0007f41418007387 */ /* 0x0001e80000100800 */
[----:B------:R0:W-:Y:S04]  /*43a0*/  STL [R22], R19 ;  /* 0x0000001316007387 */ /* 0x0001e80000100800 */
[----:B------:R0:W-:Y:S04]  /*43b0*/  STL [R22+0x7f4], R18 ;  /* 0x0007f41216007387 */ /* 0x0001e80000100800 */
[----:B------:R0:W-:Y:S04]  /*43c0*/  STL [R26], R25 ;  /* 0x000000191a007387 */ /* 0x0001e80000100800 */
[----:B------:R0:W-:Y:S01]  /*43d0*/  STL [R26+0x7f4], R27 ;  /* 0x0007f41b1a007387 */ /* 0x0001e20000100800 */
[----:B------:R-:W-:Y:S05]  /*43e0*/  @P0 BRA `(.L_x_249) ;  /* 0xfffffffc007c0947 */ /* 0x000fea000383ffff */
[----:B0-----:R-:W-:-:S07]  /*43f0*/  IMAD.MOV.U32 R19, RZ, RZ, R15 ;  /* 0x000000ffff137224 */ /* 0x001fce00078e000f */
.L_x_248:
[----:B------:R-:W-:-:S13]  /*4400*/  ISETP.NE.AND P0, PT, R23, RZ, PT ;  /* 0x000000ff1700720c */ /* 0x000fda0003f05270 */
[----:B------:R-:W-:Y:S05]  /*4410*/  @!P0 BRA `(.L_x_250) ;  /* 0x0000000000408947 */ /* 0x000fea0003800000 */
[----:B------:R-:W0:Y:S01]  /*4420*/  LDC.64 R10, c[0x0][0x390] ;  /* 0x0000e400ff0a7b82 */ /* 0x000e220000000a00 */
[----:B------:R-:W-:-:S07]  /*4430*/  UMOV UR4, URZ ;  /* 0x000000ff00047c82 */ /* 0x000fce0008000000 */
[----:B------:R-:W1:Y:S02]  /*4440*/  LDC.64 R8, c[0x0][0x398] ;  /* 0x0000e600ff087b82 */ /* 0x000e640000000a00 */
.L_x_251:
[----:B------:R-:W-:-:S04]  /*4450*/  IMAD.WIDE.U32 R16, R19, 0x4, R6 ;  /* 0x0000000413107825 */ /* 0x000fc800078e0006 */
[C---:B0-2---:R-:W-:Y:S02]  /*4460*/  IMAD.WIDE.U32 R12, R19.reuse, 0x4, R10 ;  /* 0x00000004130c7825 */ /* 0x045fe400078e000a */
[----:B------:R-:W2:Y:S02]  /*4470*/  LDG.E R16, desc[UR6][R16.64+0xff0] ;  /* 0x000ff00610107981 */ /* 0x000ea4000c1e1900 */
[C---:B-1----:R-:W-:Y:S02]  /*4480*/  IMAD.WIDE.U32 R14, R19.reuse, 0x4, R8 ;  /* 0x00000004130e7825 */ /* 0x042fe400078e0008 */
[----:B------:R-:W3:Y:S04]  /*4490*/  LDG.E R12, desc[UR6][R12.64] ;  /* 0x000000060c0c7981 */ /* 0x000ee8000c1e1900 */
[----:B------:R-:W4:Y:S01]  /*44a0*/  LDG.E R14, desc[UR6][R14.64] ;  /* 0x000000060e0e7981 */ /* 0x000f22000c1e1900 */
[----:B------:R-:W-:Y:S01]  /*44b0*/  UIADD3 UR4, UPT, UPT, UR4, 0x1, URZ ;  /* 0x0000000104047890 */ /* 0x000fe2000fffe0ff */
[----:B------:R-:W-:-:S05]  /*44c0*/  VIADD R19, R19, 0x1 ;  /* 0x0000000113137836 */ /* 0x000fca0000000000 */
[----:B------:R-:W-:Y:S02]  /*44d0*/  ISETP.NE.AND P0, PT, R23, UR4, PT ;  /* 0x0000000417007c0c */ /* 0x000fe4000bf05270 */
[----:B--2---:R-:W-:-:S05]  /*44e0*/  LEA R21, R16, R1, 0x2 ;  /* 0x0000000110157211 */ /* 0x004fca00078e10ff */
[----:B---3--:R2:W-:Y:S04]  /*44f0*/  STL [R21], R12 ;  /* 0x0000000c15007387 */ /* 0x0085e80000100800 */
[----:B----4-:R2:W-:Y:S02]  /*4500*/  STL [R21+0x7f4], R14 ;  /* 0x0007f40e15007387 */ /* 0x0105e40000100800 */
[----:B------:R-:W-:Y:S05]  /*4510*/  @P0 BRA `(.L_x_251) ;  /* 0xfffffffc00cc0947 */ /* 0x000fea000383ffff */
.L_x_250:
[----:B------:R-:W-:Y:S02]  /*4520*/  HFMA2 R2, -RZ, RZ, 0, 0 ;  /* 0x00000000ff027431 */ /* 0x000fe400000001ff */
[----:B------:R-:W-:-:S07]  /*4530*/  IMAD.MOV.U32 R6, RZ, RZ, 0x1 ;  /* 0x00000001ff067424 */ /* 0x000fce00078e00ff */
.L_x_259:
[----:B--2---:R-:W-:Y:S01]  /*4540*/  IMAD R14, R6, 0x4, R1 ;  /* 0x00000004060e7824 */ /* 0x004fe200078e0201 */
[----:B0-----:R-:W0:Y:S04]  /*4550*/  LDC.64 R10, c[0x0][0x380] ;  /* 0x0000e000ff0a7b82 */ /* 0x001e280000000a00 */
[----:B------:R-:W0:Y:S04]  /*4560*/  LDL R8, [R14] ;  /* 0x000000000e087983 */ /* 0x000e280000100800 */
[----:B------:R-:W2:Y:S01]  /*4570*/  LDL R7, [R14+0x7f4] ;  /* 0x0007f4000e077983 */ /* 0x000ea20000100800 */
[----:B0-----:R-:W-:-:S06]  /*4580*/  IMAD.WIDE R10, R8, 0x8, R10 ;  /* 0x00000008080a7825 */ /* 0x001fcc00078e020a */
[----:B------:R-:W2:Y:S02]  /*4590*/  LDG.E.64 R10, desc[UR6][R10.64] ;  /* 0x000000060a0a7981 */ /* 0x000ea4000c1e1b00 */
[----:B--2---:R-:W-:-:S05]  /*45a0*/  IMAD.WIDE R12, R7, 0x54, R10 ;  /* 0x00000054070c7825 */ /* 0x004fca00078e020a */
[----:B------:R-:W2:Y:S01]  /*45b0*/  LDG.E R9, desc[UR6][R12.64] ;  /* 0x000000060c097981 */ /* 0x000ea2000c1e1900 */
[----:B------:R-:W-:Y:S01]  /*45c0*/  BSSY.RECONVERGENT B0, `(.L_x_252) ;  /* 0x000009f000007945 */ /* 0x000fe20003800200 */
[----:B--2---:R-:W-:-:S13]  /*45d0*/  ISETP.GE.AND P0, PT, R9, 0x1, PT ;  /* 0x000000010900780c */ /* 0x004fda0003f06270 */
[----:B------:R-:W-:Y:S05]  /*45e0*/  @!P0 BRA `(.L_x_253) ;  /* 0x0000000800708947 */ /* 0x000fea0003800000 */
[----:B------:R-:W-:Y:S01]  /*45f0*/  ISETP.GE.U32.AND P0, PT, R9, 0x8, PT ;  /* 0x000000080900780c */ /* 0x000fe20003f06070 */
[----:B------:R-:W-:Y:S01]  /*4600*/  BSSY.RECONVERGENT B1, `(.L_x_254) ;  /* 0x0000057000017945 */ /* 0x000fe20003800200 */
[----:B------:R-:W-:Y:S01]  /*4610*/  IMAD.MOV.U32 R22, RZ, RZ, 0x186a0 ;  /* 0x000186a0ff167424 */ /* 0x000fe200078e00ff */
[----:B------:R-:W-:-:S10]  /*4620*/  MOV R20, RZ ;  /* 0x000000ff00147202 */ /* 0x000fd40000000f00 */
[----:B------:R-:W-:Y:S05]  /*4630*/  @!P0 BRA `(.L_x_255) ;  /* 0x00000004004c8947 */ /* 0x000fea0003800000 */
[----:B------:R-:W-:Y:S01]  /*4640*/  BSSY.RECONVERGENT B2, `(.L_x_255) ;  /* 0x0000052000027945 */ /* 0x000fe20003800200 */
[----:B------:R-:W-:Y:S01]  /*4650*/  IMAD.MOV.U32 R22, RZ, RZ, 0x186a0 ;  /* 0x000186a0ff167424 */ /* 0x000fe200078e00ff */
[----:B------:R-:W-:Y:S01]  /*4660*/  LOP3.LUT R20, R9, 0x7ffffff8, RZ, 0xc0, !PT ;  /* 0x7ffffff809147812 */ /* 0x000fe200078ec0ff */
[----:B------:R-:W-:-:S07]  /*4670*/  IMAD.MOV.U32 R21, RZ, RZ, RZ ;  /* 0x000000ffff157224 */ /* 0x000fce00078e00ff */
.L_x_256:
[----:B------:R-:W-:-:S05]  /*4680*/  IMAD.WIDE.U32 R14, R21, 0x4, R12 ;  /* 0x00000004150e7825 */ /* 0x000fca00078e000c */
[----:B------:R-:W2:Y:S04]  /*4690*/  LDG.E R17, desc[UR6][R14.64+0x2c] ;  /* 0x00002c060e117981 */ /* 0x000ea8000c1e1900 */
[----:B------:R-:W3:Y:S04]  /*46a0*/  LDG.E R19, desc[UR6][R14.64+0x30] ;  /* 0x000030060e137981 */ /* 0x000ee8000c1e1900 */
[----:B------:R-:W4:Y:S04]  /*46b0*/  LDG.E R27, desc[UR6][R14.64+0x34] ;  /* 0x000034060e1b7981 */ /* 0x000f28000c1e1900 */
[----:B------:R-:W5:Y:S01]  /*46c0*/  LDG.E R29, desc[UR6][R14.64+0x38] ;  /* 0x000038060e1d7981 */ /* 0x000f62000c1e1900 */
[----:B--2---:R-:W-:-:S05]  /*46d0*/  LEA R18, R17, R4, 0x2 ;  /* 0x0000000411127211 */ /* 0x004fca00078e10ff */
[----:B------:R-:W2:Y:S02]  /*46e0*/  LDL R17, [R18] ;  /* 0x0000000012117983 */ /* 0x000ea40000100800 */
[----:B--2---:R-:W-:-:S13]  /*46f0*/  ISETP.GE.AND P5, PT, R17, R22, PT ;  /* 0x000000161100720c */ /* 0x004fda0003fa6270 */
[----:B------:R-:W-:-:S04]  /*4700*/  @!P5 IMAD.WIDE R16, R7, 0x54, R10 ;  /* 0x000000540710d825 */ /* 0x000fc800078e020a */
[----:B------:R-:W-:-:S05]  /*4710*/  @!P5 IMAD.WIDE.U32 R16, R21, 0x4, R16 ;  /* 0x000000041510d825 */ /* 0x000fca00078e0010 */
[----:B------:R-:W2:Y:S01]  /*4720*/  @!P5 LDG.E R25, desc[UR6][R16.64+0x2c] ;  /* 0x00002c061019d981 */ /* 0x000ea2000c1e1900 */
[----:B---3--:R-:W-:-:S05]  /*4730*/  IMAD R26, R19, 0x4, R4 ;  /* 0x00000004131a7824 */ /* 0x008fca00078e0204 */
[----:B------:R-:W3:Y:S01]  /*4740*/  LDL R19, [R26] ;  /* 0x000000001a137983 */ /* 0x000ee20000100800 */
[----:B--2---:R-:W-:-:S05]  /*4750*/  @!P5 IMAD R24, R25, 0x4, R4 ;  /* 0x000000041918d824 */ /* 0x004fca00078e0204 */
[----:B------:R-:W3:Y:S02]  /*4760*/  @!P5 LDL R22, [R24] ;  /* 0x000000001816d983 */ /* 0x000ee40000100800 */
[----:B---3--:R-:W-:-:S13]  /*4770*/  ISETP.GE.AND P0, PT, R19, R22, PT ;  /* 0x000000161300720c */ /* 0x008fda0003f06270 */
[----:B------:R-:W-:-:S04]  /*4780*/  @!P0 IMAD.WIDE R18, R7, 0x54, R10 ;  /* 0x0000005407128825 */ /* 0x000fc800078e020a */
[----:B------:R-:W-:-:S05]  /*4790*/  @!P0 IMAD.WIDE.U32 R18, R21, 0x4, R18 ;  /* 0x0000000415128825 */ /* 0x000fca00078e0012 */
[----:B------:R-:W2:Y:S01]  /*47a0*/  @!P0 LDG.E R25, desc[UR6][R18.64+0x30] ;  /* 0x0000300612198981 */ /* 0x000ea2000c1e1900 */
[----:B----4-:R-:W-:-:S05]  /*47b0*/  LEA R28, R27, R4, 0x2 ;  /* 0x000000041b1c7211 */ /* 0x010fca00078e10ff */
[----:B------:R-:W3:Y:S01]  /*47c0*/  LDL R17, [R28] ;  /* 0x000000001c117983 */ /* 0x000ee20000100800 */
[----:B--2---:R-:W-:-:S05]  /*47d0*/  @!P0 IMAD R27, R25, 0x4, R4 ;  /* 0x00000004191b8824 */ /* 0x004fca00078e0204 */
[----:B------:R-:W3:Y:S01]  /*47e0*/  @!P0 LDL R22, [R27] ;  /* 0x000000001b168983 */ /* 0x000ee20000100800 */
[----:B-----5:R-:W-:-:S06]  /*47f0*/  IMAD R29, R29, 0x4, R4 ;  /* 0x000000041d1d7824 */ /* 0x020fcc00078e0204 */
[----:B------:R-:W2:Y:S04]  /*4800*/  LDL R29, [R29] ;  /* 0x000000001d1d7983 */ /* 0x000ea80000100800 */
[----:B------:R-:W4:Y:S01]  /*4810*/  LDG.E R27, desc[UR6][R14.64+0x3c] ;  /* 0x00003c060e1b7981 */ /* 0x000f22000c1e1900 */
[----:B---3--:R-:W-:-:S13]  /*4820*/  ISETP.GE.AND P1, PT, R17, R22, PT ;  /* 0x000000161100720c */ /* 0x008fda0003f26270 */
[----:B------:R-:W-:-:S04]  /*4830*/  @!P1 IMAD.WIDE R16, R7, 0x54, R10 ;  /* 0x0000005407109825 */ /* 0x000fc800078e020a */
[----:B------:R-:W-:-:S05]  /*4840*/  @!P1 IMAD.WIDE.U32 R16, R21, 0x4, R16 ;  /* 0x0000000415109825 */ /* 0x000fca00078e0010 */
[----:B------:R-:W3:Y:S02]  /*4850*/  @!P1 LDG.E R25, desc[UR6][R16.64+0x34] ;  /* 0x0000340610199981 */ /* 0x000ee4000c1e1900 */
[----:B---3--:R-:W-:-:S05]  /*4860*/  @!P1 LEA R24, R25, R4, 0x2 ;  /* 0x0000000419189211 */ /* 0x008fca00078e10ff */
[----:B------:R-:W2:Y:S02]  /*4870*/  @!P1 LDL R22, [R24] ;  /* 0x0000000018169983 */ /* 0x000ea40000100800 */
[----:B--2---:R-:W-:Y:S01]  /*4880*/  ISETP.GE.AND P2, PT, R29, R22, PT ;  /* 0x000000161d00720c */ /* 0x004fe20003f46270 */
[----:B----4-:R-:W-:Y:S01]  /*4890*/  IMAD R27, R27, 0x4, R4 ;  /* 0x000000041b1b7824 */ /* 0x010fe200078e0204 */
[----:B------:R-:W2:Y:S05]  /*48a0*/  LDG.E R29, desc[UR6][R14.64+0x40] ;  /* 0x000040060e1d7981 */ /* 0x000eaa000c1e1900 */
[----:B------:R-:W3:Y:S06]  /*48b0*/  LDL R27, [R27] ;  /* 0x000000001b1b7983 */ /* 0x000eec0000100800 */
[----:B------:R-:W-:-:S04]  /*48c0*/  @!P2 IMAD.WIDE R18, R7, 0x54, R10 ;  /* 0x000000540712a825 */ /* 0x000fc800078e020a */
[----:B------:R-:W-:-:S05]  /*48d0*/  @!P2 IMAD.WIDE.U32 R18, R21, 0x4, R18 ;  /* 0x000000041512a825 */ /* 0x000fca00078e0012 */
[----:B------:R-:W4:Y:S02]  /*48e0*/  @!P2 LDG.E R25, desc[UR6][R18.64+0x38] ;  /* 0x000038061219a981 */ /* 0x000f24000c1e1900 */
[----:B----4-:R-:W-:-:S05]  /*48f0*/  @!P2 IMAD R26, R25, 0x4, R4 ;  /* 0x00000004191aa824 */ /* 0x010fca00078e0204 */
[----:B------:R-:W3:Y:S01]  /*4900*/  @!P2 LDL R22, [R26] ;  /* 0x000000001a16a983 */ /* 0x000ee20000100800 */
[----:B--2---:R-:W-:-:S06]  /*4910*/  LEA R29, R29, R4, 0x2 ;  /* 0x000000041d1d7211 */ /* 0x004fcc00078e10ff */
[----:B------:R-:W2:Y:S04]  /*4920*/  LDL R29, [R29] ;  /* 0x000000001d1d7983 */ /* 0x000ea80000100800 */
[----:B------:R-:W4:Y:S01]  /*4930*/  LDG.E R26, desc[UR6][R14.64+0x48] ;  /* 0x000048060e1a7981 */ /* 0x000f22000c1e1900 */
[----:B---3--:R-:W-:-:S03]  /*4940*/  ISETP.GE.AND P3, PT, R27, R22, PT ;  /* 0x000000161b00720c */ /* 0x008fc60003f66270 */
[----:B------:R-:W3:Y:S10]  /*4950*/  LDG.E R27, desc[UR6][R14.64+0x44] ;  /* 0x000044060e1b7981 */ /* 0x000ef4000c1e1900 */
[----:B------:R-:W-:-:S04]  /*4960*/  @!P3 IMAD.WIDE R16, R7, 0x54, R10 ;  /* 0x000000540710b825 */ /* 0x000fc800078e020a */
[----:B------:R-:W-:-:S05]  /*4970*/  @!P3 IMAD.WIDE.U32 R16, R21, 0x4, R16 ;  /* 0x000000041510b825 */ /* 0x000fca00078e0010 */
[----:B------:R-:W5:Y:S02]  /*4980*/  @!P3 LDG.E R25, desc[UR6][R16.64+0x3c] ;  /* 0x00003c061019b981 */ /* 0x000f64000c1e1900 */
[----:B-----5:R-:W-:-:S05]  /*4990*/  @!P3 IMAD R24, R25, 0x4, R4 ;  /* 0x000000041918b824 */ /* 0x020fca00078e0204 */
[----:B------:R-:W2:Y:S02]  /*49a0*/  @!P3 LDL R22, [R24] ;  /* 0x000000001816b983 */ /* 0x000ea40000100800 */
[----:B--2---:R-:W-:-:S13]  /*49b0*/  ISETP.GE.AND P4, PT, R29, R22, PT ;  /* 0x000000161d00720c */ /* 0x004fda0003f86270 */
[----:B------:R-:W-:-:S04]  /*49c0*/  @!P4 IMAD.WIDE R18, R7, 0x54, R10 ;  /* 0x000000540712c825 */ /* 0x000fc800078e020a */
[----:B------:R-:W-:-:S05]  /*49d0*/  @!P4 IMAD.WIDE.U32 R18, R21, 0x4, R18 ;  /* 0x000000041512c825 */ /* 0x000fca00078e0012 */
[----:B------:R-:W2:Y:S01]  /*49e0*/  @!P4 LDG.E R25, desc[UR6][R18.64+0x40] ;  /* 0x000040061219c981 */ /* 0x000ea2000c1e1900 */
[----:B---3--:R-:W-:-:S06]  /*49f0*/  IMAD R17, R27, 0x4, R4 ;  /* 0x000000041b117824 */ /* 0x008fcc00078e0204 */
[----:B------:R-:W3:Y:S01]  /*4a00*/  LDL R17, [R17] ;  /* 0x0000000011117983 */ /* 0x000ee20000100800 */
[----:B----4-:R-:W-:-:S05]  /*4a10*/  IMAD R24, R26, 0x4, R4 ;  /* 0x000000041a187824 */ /* 0x010fca00078e0204 */
[----:B------:R-:W4:Y:S01]  /*4a20*/  LDL R29, [R24] ;  /* 0x00000000181d7983 */ /* 0x000f220000100800 */
[----:B--2---:R-:W-:-:S05]  /*4a30*/  @!P4 LEA R16, R25, R4, 0x2 ;  /* 0x000000041910c211 */ /* 0x004fca00078e10ff */
[----:B------:R-:W3:Y:S01]  /*4a40*/  @!P4 LDL R22, [R16] ;  /* 0x000000001016c983 */ /* 0x000ee20000100800 */
[----:B------:R-:W-:Y:S01]  /*4a50*/  @!P5 IMAD.MOV.U32 R23, RZ, RZ, R21 ;  /* 0x000000ffff17d224 */ /* 0x000fe200078e0015 */
[C---:B------:R-:W-:Y:S01]  /*4a60*/  @!P0 IADD3 R23, PT, PT, R21.reuse, 0x1, RZ ;  /* 0x0000000115178810 */ /* 0x040fe20007ffe0ff */
[C---:B------:R-:W-:Y:S02]  /*4a70*/  @!P1 VIADD R23, R21.reuse, 0x2 ;  /* 0x0000000215179836 */ /* 0x040fe40000000000 */
[C---:B------:R-:W-:Y:S02]  /*4a80*/  @!P2 VIADD R23, R21.reuse, 0x3 ;  /* 0x000000031517a836 */ /* 0x040fe40000000000 */
[C---:B------:R-:W-:Y:S02]  /*4a90*/  @!P3 VIADD R23, R21.reuse, 0x4 ;  /* 0x000000041517b836 */ /* 0x040fe40000000000 */
[----:B------:R-:W-:Y:S01]  /*4aa0*/  @!P4 VIADD R23, R21, 0x5 ;  /* 0x000000051517c836 */ /* 0x000fe20000000000 */
[----:B---3--:R-:W-:-:S13]  /*4ab0*/  ISETP.GE.AND P5, PT, R17, R22, PT ;  /* 0x000000161100720c */ /* 0x008fda0003fa6270 */
[----:B------:R-:W-:-:S04]  /*4ac0*/  @!P5 MOV R22, R17 ;  /* 0x000000110016d202 */ /* 0x000fc80000000f00 */
[----:B----4-:R-:W-:Y:S02]  /*4ad0*/  ISETP.GE.AND P0, PT, R29, R22, PT ;  /* 0x000000161d00720c */ /* 0x010fe40003f06270 */
[----:B------:R-:W-:-:S11]  /*4ae0*/  @!P5 IADD3 R23, PT, PT, R21, 0x6, RZ ;  /* 0x000000061517d810 */ /* 0x000fd60007ffe0ff */
[C---:B------:R-:W-:Y:S02]  /*4af0*/  @!P0 VIADD R23, R21.reuse, 0x7 ;  /* 0x0000000715178836 */ /* 0x040fe40000000000 */
[----:B------:R-:W-:-:S05]  /*4b00*/  VIADD R21, R21, 0x8 ;  /* 0x0000000815157836 */ /* 0x000fca0000000000 */
[----:B------:R-:W-:Y:S02]  /*4b10*/  ISETP.NE.AND P1, PT, R21, R20, PT ;  /* 0x000000141500720c */ /* 0x000fe40003f25270 */
[----:B------:R-:W-:Y:S02]  /*4b20*/  @!P5 MOV R25, R27 ;  /* 0x0000001b0019d202 */ /* 0x000fe40000000f00 */
[----:B------:R-:W-:Y:S02]  /*4b30*/  VIMNMX R22, PT, PT, R29, R22, PT ;  /* 0x000000161d167248 */ /* 0x000fe40003fe0100 */
[----:B------:R-:W-:-:S07]  /*4b40*/  SEL R25, R26, R25, !P0 ;  /* 0x000000191a197207 */ /* 0x000fce0004000000 */
[----:B------:R-:W-:Y:S05]  /*4b50*/  @P1 BRA `(.L_x_256) ;  /* 0xfffffff800c81947 */ /* 0x000fea000383ffff */
[----:B------:R-:W-:Y:S05]  /*4b60*/  BSYNC.RECONVERGENT B2 ;  /* 0x0000000000027941 */ /* 0x000fea0003800200 */
.L_x_255:
[----:B------:R-:W-:Y:S05]  /*4b70*/  BSYNC.RECONVERGENT B1 ;  /* 0x0000000000017941 */ /* 0x000fea0003800200 */
.L_x_254:
[----:B------:R-:W-:-:S13]  /*4b80*/  LOP3.LUT P0, R7, R9, 0x7, RZ, 0xc0, !PT ;  /* 0x0000000709077812 */ /* 0x000fda000780c0ff */
[----:B------:R-:W-:Y:S05]  /*4b90*/  @!P0 BRA `(.L_x_253) ;  /* 0x0000000400048947 */ /* 0x000fea0003800000 */
[----:B------:R-:W-:Y:S01]  /*4ba0*/  ISETP.GE.U32.AND P1, PT, R7, 0x4, PT ;  /* 0x000000040700780c */ /* 0x000fe20003f26070 */
[----:B------:R-:W-:Y:S01]  /*4bb0*/  BSSY.RECONVERGENT B1, `(.L_x_257) ;  /* 0x0000022000017945 */ /* 0x000fe20003800200 */
[----:B------:R-:W-:Y:S02]  /*4bc0*/  IADD3 R10, P2, PT, R12, 0x2c, RZ ;  /* 0x0000002c0c0a7810 */ /* 0x000fe40007f5e0ff */
[----:B------:R-:W-:-:S03]  /*4bd0*/  LOP3.LUT R24, R9, 0x3, RZ, 0xc0, !PT ;  /* 0x0000000309187812 */ /* 0x000fc600078ec0ff */
[----:B------:R-:W-:Y:S01]  /*4be0*/  IMAD.X R11, RZ, RZ, R13, P2 ;  /* 0x000000ffff0b7224 */ /* 0x000fe200010e060d */
[----:B------:R-:W-:-:S05]  /*4bf0*/  ISETP.NE.AND P0, PT, R24, RZ, PT ;  /* 0x000000ff1800720c */ /* 0x000fca0003f05270 */
[----:B------:R-:W-:Y:S08]  /*4c00*/  @!P1 BRA `(.L_x_258) ;  /* 0x0000000000709947 */ /* 0x000ff00003800000 */
[----:B------:R-:W-:-:S05]  /*4c10*/  IMAD.WIDE.U32 R14, R20, 0x4, R10 ;  /* 0x00000004140e7825 */ /* 0x000fca00078e000a */
[----:B------:R-:W2:Y:S04]  /*4c20*/  LDG.E R19, desc[UR6][R14.64] ;  /* 0x000000060e137981 */ /* 0x000ea8000c1e1900 */
[----:B------:R-:W3:Y:S04]  /*4c30*/  LDG.E R7, desc[UR6][R14.64+0x4] ;  /* 0x000004060e077981 */ /* 0x000ee8000c1e1900 */
[----:B------:R-:W4:Y:S01]  /*4c40*/  LDG.E R16, desc[UR6][R14.64+0x8] ;  /* 0x000008060e107981 */ /* 0x000f22000c1e1900 */
[----:B--2---:R-:W-:Y:S01]  /*4c50*/  IMAD R21, R19, 0x4, R4 ;  /* 0x0000000413157824 */ /* 0x004fe200078e0204 */
[----:B---3--:R-:W-:-:S05]  /*4c60*/  LEA R18, R7, R4, 0x2 ;  /* 0x0000000407127211 */ /* 0x008fca00078e10ff */
[----:B------:R-:W2:Y:S04]  /*4c70*/  LDL R21, [R21] ;  /* 0x0000000015157983 */ /* 0x000ea80000100800 */
[----:B------:R-:W3:Y:S01]  /*4c80*/  LDL R18, [R18] ;  /* 0x0000000012127983 */ /* 0x000ee20000100800 */
[CC--:B--2---:R-:W-:Y:S02]  /*4c90*/  VIMNMX R17, PT, PT, R21.reuse, R22.reuse, PT ;  /* 0x0000001615117248 */ /* 0x0c4fe40003fe0100 */
[----:B------:R-:W-:Y:S02]  /*4ca0*/  ISETP.GE.AND P1, PT, R21, R22, PT ;  /* 0x000000161500720c */ /* 0x000fe40003f26270 */
[----:B---3--:R-:W-:-:S13]  /*4cb0*/  ISETP.GE.AND P2, PT, R18, R17, PT ;  /* 0x000000111200720c */ /* 0x008fda0003f46270 */
[----:B------:R-:W-:Y:S02]  /*4cc0*/  @P2 SEL R7, R19, R25, !P1 ;  /* 0x0000001913072207 */ /* 0x000fe40004800000 */
[----:B------:R-:W2:Y:S01]  /*4cd0*/  LDG.E R25, desc[UR6][R14.64+0xc] ;  /* 0x00000c060e197981 */ /* 0x000ea2000c1e1900 */
[----:B----4-:R-:W-:-:S05]  /*4ce0*/  IMAD R19, R16, 0x4, R4 ;  /* 0x0000000410137824 */ /* 0x010fca00078e0204 */
[----:B------:R-:W3:Y:S01]  /*4cf0*/  LDL R22, [R19] ;  /* 0x0000000013167983 */ /* 0x000ee20000100800 */
[----:B--2---:R-:W-:-:S05]  /*4d00*/  IMAD R26, R25, 0x4, R4 ;  /* 0x00000004191a7824 */ /* 0x004fca00078e0204 */
[----:B------:R-:W2:Y:S01]  /*4d10*/  LDL R21, [R26] ;  /* 0x000000001a157983 */ /* 0x000ea20000100800 */
[----:B------:R-:W-:-:S04]  /*4d20*/  VIMNMX R17, PT, PT, R17, R18, PT ;  /* 0x0000001211117248 */ /* 0x000fc80003fe0100 */
[----:B---3--:R-:W-:Y:S02]  /*4d30*/  ISETP.GE.AND P3, PT, R22, R17, PT ;  /* 0x000000111600720c */ /* 0x008fe40003f66270 */
[----:B------:R-:W-:Y:S02]  /*4d40*/  VIMNMX R22, PT, PT, R17, R22, PT ;  /* 0x0000001611167248 */ /* 0x000fe40003fe0100 */
[C---:B------:R-:W-:Y:S02]  /*4d50*/  SEL R23, R20.reuse, R23, !P1 ;  /* 0x0000001714177207 */ /* 0x040fe40004800000 */
[----:B------:R-:W-:-:S07]  /*4d60*/  @!P2 IADD3 R23, PT, PT, R20, 0x1, RZ ;  /* 0x000000011417a810 */ /* 0x000fce0007ffe0ff */
[----:B------:R-:W-:Y:S01]  /*4d70*/  @!P3 VIADD R23, R20, 0x2 ;  /* 0x000000021417b836 */ /* 0x000fe20000000000 */
[----:B--2---:R-:W-:Y:S02]  /*4d80*/  ISETP.GE.AND P4, PT, R21, R22, PT ;  /* 0x000000161500720c */ /* 0x004fe40003f86270 */
[----:B------:R-:W-:-:S11]  /*4d90*/  VIMNMX R22, PT, PT, R22, R21, PT ;  /* 0x0000001516167248 */ /* 0x000fd60003fe0100 */
[----:B------:R-:W-:Y:S01]  /*4da0*/  @!P4 VIADD R23, R20, 0x3 ;  /* 0x000000031417c836 */ /* 0x000fe20000000000 */
[----:B------:R-:W-:Y:S02]  /*4db0*/  @P4 SEL R25, R16, R7, !P3 ;  /* 0x0000000710194207 */ /* 0x000fe40005800000 */
[----:B------:R-:W-:-:S07]  /*4dc0*/  IADD3 R20, PT, PT, R20, 0x4, RZ ;  /* 0x0000000414147810 */ /* 0x000fce0007ffe0ff */
.L_x_258:
[----:B------:R-:W-:Y:S05]  /*4dd0*/  BSYNC.RECONVERGENT B1 ;  /* 0x0000000000017941 */ /* 0x000fea0003800200 */
.L_x_257:
[----:B------:R-:W-:Y:S05]  /*4de0*/  @!P0 BRA `(.L_x_253) ;  /* 0x0000000000708947 */ /* 0x000fea0003800000 */
[----:B------:R-:W-:-:S13]  /*4df0*/  ISETP.NE.AND P0, PT, R24, 0x1, PT ;  /* 0x000000011800780c */ /* 0x000fda0003f05270 */
[----:B------:R-:W-:-:S05]  /*4e00*/  @P0 IMAD.WIDE.U32 R14, R20, 0x4, R10 ;  /* 0x00000004140e0825 */ /* 0x000fca00078e000a */
[----:B------:R-:W2:Y:S04]  /*4e10*/  @P0 LDG.E R7, desc[UR6][R14.64] ;  /* 0x000000060e070981 */ /* 0x000ea8000c1e1900 */
[----:B------:R-:W3:Y:S01]  /*4e20*/  @P0 LDG.E R17, desc[UR6][R14.64+0x4] ;  /* 0x000004060e110981 */ /* 0x000ee2000c1e1900 */
[--C-:B--2---:R-:W-:Y:S02]  /*4e30*/  @P0 IMAD R16, R7, 0x4, R4.reuse ;  /* 0x0000000407100824 */ /* 0x104fe400078e0204 */
[----:B---3--:R-:W-:-:S03]  /*4e40*/  @P0 IMAD R21, R17, 0x4, R4 ;  /* 0x0000000411150824 */ /* 0x008fc600078e0204 */
[----:B------:R-:W2:Y:S04]  /*4e50*/  @P0 LDL R19, [R16] ;  /* 0x0000000010130983 */ /* 0x000ea80000100800 */
[----:B------:R-:W3:Y:S01]  /*4e60*/  @P0 LDL R21, [R21] ;  /* 0x0000000015150983 */ /* 0x000ee20000100800 */
[----:B------:R-:W-:-:S04]  /*4e70*/  LOP3.LUT R9, R9, 0x1, RZ, 0xc0, !PT ;  /* 0x0000000109097812 */ /* 0x000fc800078ec0ff */
[----:B------:R-:W-:Y:S02]  /*4e80*/  ISETP.NE.U32.AND P1, PT, R9, 0x1, PT ;  /* 0x000000010900780c */ /* 0x000fe40003f25070 */
[CC--:B--2---:R-:W-:Y:S02]  /*4e90*/  @P0 VIMNMX R18, PT, PT, R19.reuse, R22.reuse, PT ;  /* 0x0000001613120248 */ /* 0x0c4fe40003fe0100 */
[----:B------:R-:W-:Y:S02]  /*4ea0*/  @P0 ISETP.GE.AND P2, PT, R19, R22, PT ;  /* 0x000000161300020c */ /* 0x000fe40003f46270 */
[----:B---3--:R-:W-:Y:S02]  /*4eb0*/  ISETP.GE.OR P3, PT, R21, R18, !P0 ;  /* 0x000000121500720c */ /* 0x008fe40004766670 */
[----:B------:R-:W-:-:S11]  /*4ec0*/  @P0 SEL R19, R20, R23, !P2 ;  /* 0x0000001714130207 */ /* 0x000fd60005000000 */
[C---:B------:R-:W-:Y:S01]  /*4ed0*/  @!P3 IADD3 R19, PT, PT, R20.reuse, 0x1, RZ ;  /* 0x000000011413b810 */ /* 0x040fe20007ffe0ff */
[----:B------:R-:W-:-:S04]  /*4ee0*/  @P0 VIADD R20, R20, 0x2 ;  /* 0x0000000214140836 */ /* 0x000fc80000000000 */
[----:B------:R-:W-:-:S06]  /*4ef0*/  @!P1 IMAD.WIDE.U32 R10, R20, 0x4, R10 ;  /* 0x00000004140a9825 */ /* 0x000fcc00078e000a */
[----:B------:R-:W2:Y:S01]  /*4f00*/  @!P1 LDG.E R10, desc[UR6][R10.64] ;  /* 0x000000060a0a9981 */ /* 0x000ea2000c1e1900 */
[----:B------:R-:W-:Y:S01]  /*4f10*/  ISETP.GE.AND P3, PT, R21, R18, P0 ;  /* 0x000000121500720c */ /* 0x000fe20000766270 */
[----:B--2---:R-:W-:-:S06]  /*4f20*/  @!P1 IMAD R9, R10, 0x4, R4 ;  /* 0x000000040a099824 */ /* 0x004fcc00078e0204 */
[----:B------:R-:W2:Y:S01]  /*4f30*/  @!P1 LDL R9, [R9] ;  /* 0x0000000009099983 */ /* 0x000ea20000100800 */
[----:B------:R-:W-:Y:S01]  /*4f40*/  @P0 VIMNMX R22, PT, PT, R18, R21, PT ;  /* 0x0000001512160248 */ /* 0x000fe20003fe0100 */
[----:B------:R-:W-:-:S04]  /*4f50*/  @P0 IMAD.MOV.U32 R23, RZ, RZ, R19 ;  /* 0x000000ffff170224 */ /* 0x000fc800078e0013 */
[----:B------:R-:W-:-:S04]  /*4f60*/  @P3 SEL R17, R7, R25, !P2 ;  /* 0x0000001907113207 */ /* 0x000fc80005000000 */
[----:B------:R-:W-:Y:S02]  /*4f70*/  @P0 MOV R25, R17 ;  /* 0x0000001100190202 */ /* 0x000fe40000000f00 */
[----:B--2---:R-:W-:-:S04]  /*4f80*/  @!P1 ISETP.GE.AND P2, PT, R9, R22, PT ;  /* 0x000000160900920c */ /* 0x004fc80003f46270 */
[----:B------:R-:W-:Y:S02]  /*4f90*/  @!P1 SEL R25, R10, R25, !P2 ;  /* 0x000000190a199207 */ /* 0x000fe40005000000 */
[----:B------:R-:W-:-:S07]  /*4fa0*/  @!P1 SEL R23, R20, R23, !P2 ;  /* 0x0000001714179207 */ /* 0x000fce0005000000 */
.L_x_253:
[----:B------:R-:W-:Y:S05]  /*4fb0*/  BSYNC.RECONVERGENT B0 ;  /* 0x0000000000007941 */ /* 0x000fea0003800200 */
.L_x_252:
[----:B------:R-:W-:Y:S01]  /*4fc0*/  IMAD R9, R8, 0x4, R5 ;  /* 0x0000000408097824 */ /* 0x000fe200078e0205 */
[----:B------:R-:W-:Y:S01]  /*4fd0*/  LEA R7, R25, R4, 0x2 ;  /* 0x0000000419077211 */ /* 0x000fe200078e10ff */
[----:B------:R-:W-:-:S03]  /*4fe0*/  IMAD.WIDE R12, R23, 0x4, R12 ;  /* 0x00000004170c7825 */ /* 0x000fc600078e020c */
[----:B------:R-:W2:Y:S04]  /*4ff0*/  LDL R11, [R9] ;  /* 0x00000000090b7983 */ /* 0x000ea80000100800 */
[----:B------:R-:W2:Y:S04]  /*5000*/  LDL R8, [R7] ;  /* 0x0000000007087983 */ /* 0x000ea80000100800 */
[----:B------:R-:W3:Y:S01]  /*5010*/  LDG.E R13, desc[UR6][R12.64+0x4] ;  /* 0x000004060c0d7981 */ /* 0x000ee2000c1e1900 */
[C---:B------:R-:W-:Y:S02]  /*5020*/  ISETP.NE.AND P0, PT, R6.reuse, R0, PT ;  /* 0x000000000600720c */ /* 0x040fe40003f05270 */
[----:B------:R-:W-:-:S02]  /*5030*/  IADD3 R6, PT, PT, R6, 0x1, RZ ;  /* 0x0000000106067810 */ /* 0x000fc40007ffe0ff */
[----:B--2---:R-:W-:-:S05]  /*5040*/  VIMNMX R8, PT, PT, R8, R11, !PT ;  /* 0x0000000b08087248 */ /* 0x004fca0007fe0100 */
[----:B---3--:R-:W-:-:S05]  /*5050*/  IMAD.IADD R8, R8, 0x1, R13 ;  /* 0x0000000108087824 */ /* 0x008fca00078e020d */
[----:B------:R0:W-:Y:S01]  /*5060*/  STL [R7], R8 ;  /* 0x0000000807007387 */ /* 0x0001e20000100800 */
[----:B------:R-:W-:-:S03]  /*5070*/  VIMNMX R2, PT, PT, R8, R2, !PT ;  /* 0x0000000208027248 */ /* 0x000fc60007fe0100 */
[----:B------:R0:W-:Y:S01]  /*5080*/  STL [R9], R8 ;  /* 0x0000000809007387 */ /* 0x0001e20000100800 */
[----:B------:R-:W-:Y:S05]  /*5090*/  @P0 BRA `(.L_x_259) ;  /* 0xfffffff400280947 */ /* 0x000fea000383ffff */
.L_x_247:
[----:B------:R-:W1:Y:S02]  /*50a0*/  LDC.64 R4, c[0x0][0x388] ;  /* 0x0000e200ff047b82 */ /* 0x000e640000000a00 */
[----:B-1----:R-:W-:-:S05]  /*50b0*/  IMAD.WIDE R4, R3, 0x17e8, R4 ;  /* 0x000017e803047825 */ /* 0x002fca00078e0204 */
[----:B------:R-:W-:Y:S01]  /*50c0*/  STG.E desc[UR6][R4.64], R2 ;  /* 0x0000000204007986 */ /* 0x000fe2000c101906 */
[----:B------:R-:W-:Y:S05]  /*50d0*/  EXIT ;  /* 0x000000000000794d */ /* 0x000fea0003800000 */
.L_x_260:
        /* <DEDUP_REMOVED lines=10> */
.L_x_271:


//--------------------- .nv.global.init           --------------------------
	.section	.nv.global.init,"aw",@progbits
	.align	4
.nv.global.init:
	.type		mrg32k3aM1SubSeq,@object
	.size		mrg32k3aM1SubSeq,(mrg32k3aM2SubSeq - mrg32k3aM1SubSeq)
mrg32k3aM1SubSeq:
        /*0000*/ 	.byte	0x0b, 0xcc, 0xee, 0x04, 0x73, 0x29, 0x8b, 0x6f, 0xf6, 0x53, 0x03, 0xf6, 0x23, 0xf6, 0xea, 0xda
        /* <DEDUP_REMOVED lines=125> */
	.type		mrg32k3aM2SubSeq,@object
	.size		mrg32k3aM2SubSeq,(mrg32k3aM1 - mrg32k3aM2SubSeq)
mrg32k3aM2SubSeq:
        /* <DEDUP_REMOVED lines=126> */
	.type		mrg32k3aM1,@object
	.size		mrg32k3aM1,(mrg32k3aM1Seq - mrg32k3aM1)
mrg32k3aM1:
        /* <DEDUP_REMOVED lines=144> */
	.type		mrg32k3aM1Seq,@object
	.size		mrg32k3aM1Seq,(mrg32k3aM2 - mrg32k3aM1Seq)
mrg32k3aM1Seq:
        /* <DEDUP_REMOVED lines=144> */
	.type		mrg32k3aM2,@object
	.size		mrg32k3aM2,(mrg32k3aM2Seq - mrg32k3aM2)
mrg32k3aM2:
        /* <DEDUP_REMOVED lines=144> */
	.type		mrg32k3aM2Seq,@object
	.size		mrg32k3aM2Seq,(precalc_xorwow_matrix - mrg32k3aM2Seq)
mrg32k3aM2Seq:
        /* <DEDUP_REMOVED lines=144> */
	.type		precalc_xorwow_matrix,@object
	.size		precalc_xorwow_matrix,(precalc_xorwow_offset_matrix - precalc_xorwow_matrix)
precalc_xorwow_matrix:
        /* <DEDUP_REMOVED lines=6400> */
	.type		precalc_xorwow_offset_matrix,@object
	.size		precalc_xorwow_offset_matrix,(.L_1 - precalc_xorwow_offset_matrix)
precalc_xorwow_offset_matrix:
        /* <DEDUP_REMOVED lines=6400> */
.L_1:


//--------------------- .nv.shared.reserved.0     --------------------------
	.section	.nv.shared.reserved.0,"aw",@nobits
	.weak		__nv_reservedSMEM_offset_0_alias
	.size		__nv_reservedSMEM_offset_0_alias, 0, 64
	.other		__nv_reservedSMEM_offset_0_alias,@"STO_CUDA_RESERVED_SHARED STV_DEFAULT"
__nv_reservedSMEM_offset_0_alias:
	.zero		0
	.zero		64


//--------------------- .nv.constant0._Z9genetic_2P4goodS0_Pii --------------------------
	.section	.nv.constant0._Z9genetic_2P4goodS0_Pii,"a",@progbits
	.sectionflags	@""
	.align	4
.nv.constant0._Z9genetic_2P4goodS0_Pii:
	.zero		924


//--------------------- .nv.constant0._Z9genetic_1P4goodS0_Pii --------------------------
	.section	.nv.constant0._Z9genetic_1P4goodS0_Pii,"a",@progbits
	.sectionflags	@""
	.align	4
.nv.constant0._Z9genetic_1P4goodS0_Pii:
	.zero		924


//--------------------- .nv.constant0._Z9variationPjPiS0_P4goodS0_i --------------------------
	.section	.nv.constant0._Z9variationPjPiS0_P4goodS0_i,"a",@progbits
	.sectionflags	@""
	.align	4
.nv.constant0._Z9variationPjPiS0_P4goodS0_i:
	.zero		940


//--------------------- .nv.constant0._Z5crossPjPiS0_P4goodS0_i --------------------------
	.section	.nv.constant0._Z5crossPjPiS0_P4goodS0_i,"a",@progbits
	.sectionflags	@""
	.align	4
.nv.constant0._Z5crossPjPiS0_P4goodS0_i:
	.zero		940


//--------------------- .nv.constant0._Z9CalculatePP2obP4goodPiS4_S4_i --------------------------
	.section	.nv.constant0._Z9CalculatePP2obP4goodPiS4_S4_i,"a",@progbits
	.sectionflags	@""
	.align	4
.nv.constant0._Z9CalculatePP2obP4goodPiS4_S4_i:
	.zero		940


//--------------------- SYMBOLS --------------------------

	.type		.nv.reservedSmem.offset0,@object
	.size		.nv.reservedSmem.offset0,0x4
